	.target	sm_100a

	.elftype	@"ET_EXEC"


//--------------------- .note.nv.tkinfo           --------------------------
	.section	.note.nv.tkinfo,"",@"SHT_NOTE"
	.sectionflags	@"SHF_NOTE_NV_TKINFO"
	.tkinfo
        /*0018*/ 	.word	0x00000081
        /*0030*/ 	.string	""
        /*0030*/ 	.string	"ptxas-blackwell"
        /*0030*/ 	.string	"Cuda compilation tools, release 12.9, V12.9.86"
        /*0030*/ 	.string	"Build cuda_12.9.r12.9/compiler.36037853_0"
        /*0030*/ 	.string	"-v  -suppress-debug-info  -lineinfo  -arch sm_100a "



//--------------------- .note.nv.cuver            --------------------------
	.section	.note.nv.cuver,"",@"SHT_NOTE"
	.sectionflags	@"SHF_NOTE_NV_CUVER"
        /*0018*/ 	.short	0x0001
        /*001a*/ 	.short	0x0064
        /*001c*/ 	.short	0x0001
        /*001e*/ 	.short	0x0000
        /*0020*/ 	.short	0x0001
        /*0022*/ 	.short	0x0000


//--------------------- .nv.info                  --------------------------
	.section	.nv.info,"",@"SHT_CUDA_INFO"
	.align	4


	//----- nvinfo : EIATTR_REGCOUNT
	.align		4
        /*0000*/ 	.byte	0x04, 0x2f
        /*0002*/ 	.short	(.L_4 - .L_3)
	.align		4
.L_3:
        /*0004*/ 	.word	index@(gluon_tcgen05)
        /*0008*/ 	.word	0x00000047


	//----- nvinfo : EIATTR_FRAME_SIZE
	.align		4
.L_4:
        /*000c*/ 	.byte	0x04, 0x11
        /*000e*/ 	.short	(.L_6 - .L_5)
	.align		4
.L_5:
        /*0010*/ 	.word	index@($__internal_2_$__cuda_sm10x_tcgen05_guardrail_trap_unallocated_columns_being_dealloced)
        /*0014*/ 	.word	0x00000000


	//----- nvinfo : EIATTR_FRAME_SIZE
	.align		4
.L_6:
        /*0018*/ 	.byte	0x04, 0x11
        /*001a*/ 	.short	(.L_8 - .L_7)
	.align		4
.L_7:
        /*001c*/ 	.word	index@($__internal_1_$__cuda_sm10x_tcgen05_guardrail_trap_phase_invalid_during_alloc)
        /*0020*/ 	.word	0x00000000


	//----- nvinfo : EIATTR_FRAME_SIZE
	.align		4
.L_8:
        /*0024*/ 	.byte	0x04, 0x11
        /*0026*/ 	.short	(.L_10 - .L_9)
	.align		4
.L_9:
        /*0028*/ 	.word	index@($__internal_0_$__cuda_sm10x_tcgen05_guardrail_trap_col_being_dealloced_not_returned_by_alloc)
        /*002c*/ 	.word	0x00000000


	//----- nvinfo : EIATTR_FRAME_SIZE
	.align		4
.L_10:
        /*0030*/ 	.byte	0x04, 0x11
        /*0032*/ 	.short	(.L_12 - .L_11)
	.align		4
.L_11:
        /*0034*/ 	.word	index@(gluon_tcgen05)
        /*0038*/ 	.word	0x00000000


	//----- nvinfo : EIATTR_MIN_STACK_SIZE
	.align		4
.L_12:
        /*003c*/ 	.byte	0x04, 0x12
        /*003e*/ 	.short	(.L_14 - .L_13)
	.align		4
.L_13:
        /*0040*/ 	.word	index@(gluon_tcgen05)
        /*0044*/ 	.word	0x00000000
.L_14:


//--------------------- .nv.info.gluon_tcgen05    --------------------------
	.section	.nv.info.gluon_tcgen05,"",@"SHT_CUDA_INFO"
	.sectionflags	@""
	.align	4


	//----- nvinfo : EIATTR_CUDA_API_VERSION
	.align		4
        /*0000*/ 	.byte	0x04, 0x37
        /*0002*/ 	.short	(.L_16 - .L_15)
.L_15:
        /*0004*/ 	.word	0x00000081


	//----- nvinfo : EIATTR_KPARAM_INFO
	.align		4
.L_16:
        /*0008*/ 	.byte	0x04, 0x17
        /*000a*/ 	.short	(.L_18 - .L_17)
.L_17:
        /*000c*/ 	.word	0x00000000
        /*0010*/ 	.short	0x000a
        /*0012*/ 	.short	0x0048
        /*0014*/ 	.byte	0x00, 0xf4, 0x21, 0x00


	//----- nvinfo : EIATTR_KPARAM_INFO
	.align		4
.L_18:
        /*0018*/ 	.byte	0x04, 0x17
        /*001a*/ 	.short	(.L_20 - .L_19)
.L_19:
        /*001c*/ 	.word	0x00000000
        /*0020*/ 	.short	0x0009
        /*0022*/ 	.short	0x0040
        /*0024*/ 	.byte	0x00, 0xf4, 0x21, 0x00


	//----- nvinfo : EIATTR_KPARAM_INFO
	.align		4
.L_20:
        /*0028*/ 	.byte	0x04, 0x17
        /*002a*/ 	.short	(.L_22 - .L_21)
.L_21:
        /*002c*/ 	.word	0x00000000
        /*0030*/ 	.short	0x0008
        /*0032*/ 	.short	0x0038
        /*0034*/ 	.byte	0x00, 0xf0, 0x21, 0x00


	//----- nvinfo : EIATTR_KPARAM_INFO
	.align		4
.L_22:
        /*0038*/ 	.byte	0x04, 0x17
        /*003a*/ 	.short	(.L_24 - .L_23)
.L_23:
        /*003c*/ 	.word	0x00000000
        /*0040*/ 	.short	0x0007
        /*0042*/ 	.short	0x0030
        /*0044*/ 	.byte	0x00, 0xf0, 0x21, 0x00


	//----- nvinfo : EIATTR_KPARAM_INFO
	.align		4
.L_24:
        /*0048*/ 	.byte	0x04, 0x17
        /*004a*/ 	.short	(.L_26 - .L_25)
.L_25:
        /*004c*/ 	.word	0x00000000
        /*0050*/ 	.short	0x0006
        /*0052*/ 	.short	0x0028
        /*0054*/ 	.byte	0x00, 0xf0, 0x21, 0x00


	//----- nvinfo : EIATTR_KPARAM_INFO
	.align		4
.L_26:
        /*0058*/ 	.byte	0x04, 0x17
        /*005a*/ 	.short	(.L_28 - .L_27)
.L_27:
        /*005c*/ 	.word	0x00000000
        /*0060*/ 	.short	0x0005
        /*0062*/ 	.short	0x0020
        /*0064*/ 	.byte	0x00, 0xf0, 0x11, 0x00


	//----- nvinfo : EIATTR_KPARAM_INFO
	.align		4
.L_28:
        /*0068*/ 	.byte	0x04, 0x17
        /*006a*/ 	.short	(.L_30 - .L_29)
.L_29:
        /*006c*/ 	.word	0x00000000
        /*0070*/ 	.short	0x0004
        /*0072*/ 	.short	0x001c
        /*0074*/ 	.byte	0x00, 0xf0, 0x11, 0x00


	//----- nvinfo : EIATTR_KPARAM_INFO
	.align		4
.L_30:
        /*0078*/ 	.byte	0x04, 0x17
        /*007a*/ 	.short	(.L_32 - .L_31)
.L_31:
        /*007c*/ 	.word	0x00000000
        /*0080*/ 	.short	0x0003
        /*0082*/ 	.short	0x0018
        /*0084*/ 	.byte	0x00, 0xf0, 0x11, 0x00


	//----- nvinfo : EIATTR_KPARAM_INFO
	.align		4
.L_32:
        /*0088*/ 	.byte	0x04, 0x17
        /*008a*/ 	.short	(.L_34 - .L_33)
.L_33:
        /*008c*/ 	.word	0x00000000
        /*0090*/ 	.short	0x0002
        /*0092*/ 	.short	0x0010
        /*0094*/ 	.byte	0x00, 0xf4, 0x21, 0x00


	//----- nvinfo : EIATTR_KPARAM_INFO
	.align		4
.L_34:
        /*0098*/ 	.byte	0x04, 0x17
        /*009a*/ 	.short	(.L_36 - .L_35)
.L_35:
        /*009c*/ 	.word	0x00000000
        /*00a0*/ 	.short	0x0001
        /*00a2*/ 	.short	0x0008
        /*00a4*/ 	.byte	0x00, 0xf4, 0x21, 0x00


	//----- nvinfo : EIATTR_KPARAM_INFO
	.align		4
.L_36:
        /*00a8*/ 	.byte	0x04, 0x17
        /*00aa*/ 	.short	(.L_38 - .L_37)
.L_37:
        /*00ac*/ 	.word	0x00000000
        /*00b0*/ 	.short	0x0000
        /*00b2*/ 	.short	0x0000
        /*00b4*/ 	.byte	0x00, 0xf4, 0x21, 0x00


	//----- nvinfo : EIATTR_AT_ENTRY_FRAGMENTS
	.align		4
.L_38:
        /*00b8*/ 	.byte	0x04, 0x4f
        /*00ba*/ 	.short	(.L_40 - .L_39)


	//   ....[0]....
.L_39:
        /*00bc*/ 	.word	0x00000004


	//----- nvinfo : EIATTR_RESERVED_SMEM_USED
	.align		4
.L_40:
        /*00c0*/ 	.byte	0x01, 0x41
	.zero		2


	//----- nvinfo : EIATTR_SPARSE_MMA_MASK
	.align		4
        /*00c4*/ 	.byte	0x03, 0x50
        /*00c6*/ 	.short	0x0000


	//----- nvinfo : EIATTR_TCGEN05_1CTA_USED
	.align		4
        /*00c8*/ 	.byte	0x01, 0x51
	.zero		2


	//----- nvinfo : EIATTR_MAXREG_COUNT
	.align		4
        /*00cc*/ 	.byte	0x03, 0x1b
        /*00ce*/ 	.short	0x00ff


	//----- nvinfo : EIATTR_NUM_BARRIERS
	.align		4
        /*00d0*/ 	.byte	0x02, 0x4c
        /*00d2*/ 	.byte	0x01
	.zero		1


	//----- nvinfo : EIATTR_INT_WARP_WIDE_INSTR_OFFSETS
	.align		4
        /*00d4*/ 	.byte	0x04, 0x31
        /*00d6*/ 	.short	(.L_42 - .L_41)


	//   ....[0]....
.L_41:
        /*00d8*/ 	.word	0x00001760


	//   ....[1]....
        /*00dc*/ 	.word	0x00001780


	//   ....[2]....
        /*00e0*/ 	.word	0x00001800


	//   ....[3]....
        /*00e4*/ 	.word	0x00001910


	//   ....[4]....
        /*00e8*/ 	.word	0x00001920


	//   ....[5]....
        /*00ec*/ 	.word	0x000019b0


	//   ....[6]....
        /*00f0*/ 	.word	0x000019c0


	//   ....[7]....
        /*00f4*/ 	.word	0x00001d80


	//   ....[8]....
        /*00f8*/ 	.word	0x00001d90


	//   ....[9]....
        /*00fc*/ 	.word	0x00001ef0


	//   ....[10]....
        /*0100*/ 	.word	0x00001f30


	//   ....[11]....
        /*0104*/ 	.word	0x00001f60


	//   ....[12]....
        /*0108*/ 	.word	0x00001f80


	//   ....[13]....
        /*010c*/ 	.word	0x000021e0


	//   ....[14]....
        /*0110*/ 	.word	0x000021f0


	//   ....[15]....
        /*0114*/ 	.word	0x00002470


	//   ....[16]....
        /*0118*/ 	.word	0x00002480


	//   ....[17]....
        /*011c*/ 	.word	0x00002970


	//   ....[18]....
        /*0120*/ 	.word	0x000029c0


	//----- nvinfo : EIATTR_COOP_GROUP_MASK_REGIDS
	.align		4
.L_42:
        /*0124*/ 	.byte	0x04, 0x29
        /*0126*/ 	.short	(.L_44 - .L_43)


	//   ....[0]....
.L_43:
        /*0128*/ 	.word	0xffffffff


	//   ....[1]....
        /*012c*/ 	.word	0xffffffff


	//   ....[2]....
        /*0130*/ 	.word	0xffffffff


	//   ....[3]....
        /*0134*/ 	.word	0xffffffff


	//   ....[4]....
        /*0138*/ 	.word	0xffffffff


	//   ....[5]....
        /*013c*/ 	.word	0xffffffff


	//   ....[6]....
        /*0140*/ 	.word	0xffffffff


	//   ....[7]....
        /*0144*/ 	.word	0xffffffff


	//   ....[8]....
        /*0148*/ 	.word	0xffffffff


	//   ....[9]....
        /*014c*/ 	.word	0xffffffff


	//----- nvinfo : EIATTR_COOP_GROUP_INSTR_OFFSETS
	.align		4
.L_44:
        /*0150*/ 	.byte	0x04, 0x28
        /*0152*/ 	.short	(.L_46 - .L_45)


	//   ....[0]....
.L_45:
        /*0154*/ 	.word	0x00000050


	//   ....[1]....
        /*0158*/ 	.word	0x00000310


	//   ....[2]....
        /*015c*/ 	.word	0x00000500


	//   ....[3]....
        /*0160*/ 	.word	0x000009a0


	//   ....[4]....
        /*0164*/ 	.word	0x00000ae0


	//   ....[5]....
        /*0168*/ 	.word	0x00000fe0


	//   ....[6]....
        /*016c*/ 	.word	0x00001120


	//   ....[7]....
        /*0170*/ 	.word	0x00001610


	//   ....[8]....
        /*0174*/ 	.word	0x00002800


	//   ....[9]....
        /*0178*/ 	.word	0x00002a70


	//----- nvinfo : EIATTR_VRC_CTA_INIT_COUNT
	.align		4
.L_46:
        /*017c*/ 	.byte	0x02, 0x4a
        /*017e*/ 	.byte	0x80
	.zero		1


	//----- nvinfo : EIATTR_MBARRIER_INSTR_OFFSETS
	.align		4
        /*0180*/ 	.byte	0x04, 0x39
        /*0182*/ 	.short	(.L_48 - .L_47)


	//   ....[0]....
.L_47:
        /*0184*/ 	.word	0x00001820
        /*0188*/ 	.word	0x000000ff
        /*018c*/ 	.word	0x00014000
        /*0190*/ 	.short	0x0100
        /*0192*/ 	.byte	0x0e
	.zero		1


	//   ....[1]....
        /*0194*/ 	.word	0x00001830
        /*0198*/ 	.word	0x000000ff
        /*019c*/ 	.word	0x00014010
        /*01a0*/ 	.short	0x0100
        /*01a2*/ 	.byte	0x0e
	.zero		1


	//   ....[2]....
        /*01a4*/ 	.word	0x00001b80
        /*01a8*/ 	.word	0x000000ff
        /*01ac*/ 	.word	0x00014000
        /*01b0*/ 	.short	0x010a
        /*01b2*/ 	.byte	0x0e
	.zero		1


	//   ....[3]....
        /*01b4*/ 	.word	0x00001de0
        /*01b8*/ 	.word	0x000000ff
        /*01bc*/ 	.word	0x00014010
        /*01c0*/ 	.short	0x010a
        /*01c2*/ 	.byte	0x0e
	.zero		1


	//   ....[4]....
        /*01c4*/ 	.word	0x00002000
        /*01c8*/ 	.word	0x000000ff
        /*01cc*/ 	.word	0x00014000
        /*01d0*/ 	.short	0x010a
        /*01d2*/ 	.byte	0x0e
	.zero		1


	//   ....[5]....
        /*01d4*/ 	.word	0x00002230
        /*01d8*/ 	.word	0x000000ff
        /*01dc*/ 	.word	0x00014010
        /*01e0*/ 	.short	0x010a
        /*01e2*/ 	.byte	0x0e
	.zero		1


	//   ....[6]....
        /*01e4*/ 	.word	0x000022c0
        /*01e8*/ 	.word	0x000000ff
        /*01ec*/ 	.word	0x00014000
        /*01f0*/ 	.short	0x0108
        /*01f2*/ 	.byte	0x0e
	.zero		1


	//   ....[7]....
        /*01f4*/ 	.word	0x000022d0
        /*01f8*/ 	.word	0x000000ff
        /*01fc*/ 	.word	0x00014010
        /*0200*/ 	.short	0x0108
        /*0202*/ 	.byte	0x0e
	.zero		1


	//   ....[8]....
        /*0204*/ 	.word	0x00002a90
        /*0208*/ 	.word	0x000000ff
        /*020c*/ 	.word	0x00014000
        /*0210*/ 	.short	0x010a
        /*0212*/ 	.byte	0x0e
	.zero		1


	//   ....[9]....
        /*0214*/ 	.word	0x00002ac0
        /*0218*/ 	.word	0x000000ff
        /*021c*/ 	.word	0x00014010
        /*0220*/ 	.short	0x010a
        /*0222*/ 	.byte	0x0e
	.zero		1


	//   ....[10]....
        /*0224*/ 	.word	0x00002af0
        /*0228*/ 	.word	0x000000ff
        /*022c*/ 	.word	0x00014000
        /*0230*/ 	.short	0x010a
        /*0232*/ 	.byte	0x0e
	.zero		1


	//   ....[11]....
        /*0234*/ 	.word	0x00002b20
        /*0238*/ 	.word	0x000000ff
        /*023c*/ 	.word	0x00014010
        /*0240*/ 	.short	0x010a
        /*0242*/ 	.byte	0x0e
	.zero		1


	//----- nvinfo : EIATTR_NUM_MBARRIERS
	.align		4
.L_48:
        /*0244*/ 	.byte	0x03, 0x38
        /*0246*/ 	.short	0x0002


	//----- nvinfo : EIATTR_EXIT_INSTR_OFFSETS
	.align		4
        /*0248*/ 	.byte	0x04, 0x1c
        /*024a*/ 	.short	(.L_50 - .L_49)


	//   ....[0]....
.L_49:
        /*024c*/ 	.word	0x00002a80


	//----- nvinfo : EIATTR_REQNTID
	.align		4
.L_50:
        /*0250*/ 	.byte	0x04, 0x10
        /*0252*/ 	.short	(.L_52 - .L_51)
.L_51:
        /*0254*/ 	.word	0x00000100
        /*0258*/ 	.word	0x00000001
        /*025c*/ 	.word	0x00000001


	//----- nvinfo : EIATTR_CRS_STACK_SIZE
	.align		4
.L_52:
        /*0260*/ 	.byte	0x04, 0x1e
        /*0262*/ 	.short	(.L_54 - .L_53)
.L_53:
        /*0264*/ 	.word	0x00000000


	//----- nvinfo : EIATTR_CBANK_PARAM_SIZE
	.align		4
.L_54:
        /*0268*/ 	.byte	0x03, 0x19
        /*026a*/ 	.short	0x0050


	//----- nvinfo : EIATTR_PARAM_CBANK
	.align		4
        /*026c*/ 	.byte	0x04, 0x0a
        /*026e*/ 	.short	(.L_56 - .L_55)
	.align		4
.L_55:
        /*0270*/ 	.word	index@(.nv.constant0.gluon_tcgen05)
        /*0274*/ 	.short	0x0380
        /*0276*/ 	.short	0x0050


	//----- nvinfo : EIATTR_SW_WAR
	.align		4
.L_56:
        /*0278*/ 	.byte	0x04, 0x36
        /*027a*/ 	.short	(.L_58 - .L_57)
.L_57:
        /*027c*/ 	.word	0x00000008
.L_58:


//--------------------- .nv.compat                --------------------------
	.section	.nv.compat,"",@"SHT_CUDA_COMPAT_INFO"
	.align	4
        /*0000*/ 	.byte	0x02, 0x02, 0x02, 0x00, 0x02, 0x05, 0x05, 0x00, 0x02, 0x03, 0x03, 0x00, 0x02, 0x06, 0x01, 0x00


//--------------------- .nv.callgraph             --------------------------
	.section	.nv.callgraph,"",@"SHT_CUDA_CALLGRAPH"
	.align	4
	.sectionentsize	8
	.align		4
        /*0000*/ 	.word	0x00000000
	.align		4
        /*0004*/ 	.word	0xffffffff
	.align		4
        /*0008*/ 	.word	0x00000000
	.align		4
        /*000c*/ 	.word	0xfffffffe
	.align		4
        /*0010*/ 	.word	0x00000000
	.align		4
        /*0014*/ 	.word	0xfffffffd
	.align		4
        /*0018*/ 	.word	0x00000000
	.align		4
        /*001c*/ 	.word	0xfffffffc


//--------------------- .text.gluon_tcgen05       --------------------------
	.section	.text.gluon_tcgen05,"ax",@progbits
	.align	128
        .global         gluon_tcgen05
        .type           gluon_tcgen05,@function
        .size           gluon_tcgen05,(.L_x_73 - gluon_tcgen05)
        .other          gluon_tcgen05,@"STO_CUDA_ENTRY STV_DEFAULT"
gluon_tcgen05:
.text.gluon_tcgen05:
[----:B------:R-:W1:Y:S01]  /*0000*/  LDC R1, c[0x0][0x37c] ;  /* 0x0000df00ff017b82 */ /* 0x000e620000000800 */
[----:B------:R-:W2:Y:S02]  /*0010*/  S2R R0, SR_TID.X ;  /* 0x0000000000007919 */ /* 0x000ea40000002100 */
[----:B--2---:R-:W-:-:S13]  /*0020*/  ISETP.GE.U32.AND P2, PT, R0, 0x20, PT ;  /* 0x000000200000780c */ /* 0x004fda0003f46070 */
[----:B------:R-:W-:Y:S05]  /*0030*/  @P2 BRA `(.L_x_0) ;  /* 0x0000000000b82947 */ /* 0x000fea0003800000 */
[----:B------:R-:W2:Y:S01]  /*0040*/  S2UR UR6, SR_CgaCtaId ;  /* 0x00000000000679c3 */ /* 0x000ea20000008800 */
[----:B------:R-:W-:Y:S01]  /*0050*/  NOP ;  /* 0x0000000000007918 */ /* 0x000fe20000000000 */
[----:B------:R-:W-:Y:S02]  /*0060*/  UMOV UR4, 0x40 ;  /* 0x0000004000047882 */ /* 0x000fe40000000000 */
[----:B--2---:R-:W-:-:S09]  /*0070*/  ULEA UR4, UR6, UR4, 0x18 ;  /* 0x0000000406047291 */ /* 0x004fd2000f8ec0ff */
[----:B------:R-:W2:Y:S01]  /*0080*/  LDS.U8 R2, [UR4] ;  /* 0x00000004ff027984 */ /* 0x000ea20008000000 */
[----:B------:R-:W-:Y:S02]  /*0090*/  UMOV UR4, 0x400 ;  /* 0x0000040000047882 */ /* 0x000fe40000000000 */
[----:B------:R-:W-:Y:S01]  /*00a0*/  ULEA UR4, UR6, UR4, 0x18 ;  /* 0x0000000406047291 */ /* 0x000fe2000f8ec0ff */
[----:B--2---:R-:W-:-:S13]  /*00b0*/  ISETP.NE.AND P0, PT, R2, RZ, PT ;  /* 0x000000ff0200720c */ /* 0x004fda0003f05270 */
[----:B------:R-:W-:Y:S05]  /*00c0*/  @P0 BRA `(.L_x_1) ;  /* 0x00000000007c0947 */ /* 0x000fea0003800000 */
[----:B------:R-:W-:-:S13]  /*00d0*/  ELECT P0, URZ, PT ;  /* 0x0000000000ff782f */ /* 0x000fda0003800000 */
[----:B------:R-:W-:Y:S05]  /*00e0*/  @!P0 BRA `(.L_x_2) ;  /* 0x0000000000848947 */ /* 0x000fea0003800000 */
[----:B------:R-:W-:Y:S01]  /*00f0*/  UMOV UR5, 0x8 ;  /* 0x0000000800057882 */ /* 0x000fe20000000000 */
[----:B------:R-:W-:Y:S02]  /*0100*/  IMAD.MOV.U32 R5, RZ, RZ, 0x1 ;  /* 0x00000001ff057424 */ /* 0x000fe400078e00ff */
[----:B------:R-:W-:Y:S02]  /*0110*/  IMAD.MOV.U32 R3, RZ, RZ, 0xff ;  /* 0x000000ffff037424 */ /* 0x000fe400078e00ff */
[----:B------:R-:W-:Y:S04]  /*0120*/  DEPBAR.LE SB2, 0x36 ;  /* 0x0000ad800000791a */ /* 0x000fe80000000000 */
[----:B------:R-:W2:Y:S02]  /*0130*/  UTCATOMSWS.FIND_AND_SET.ALIGN UP0, UR5, UR5 ;  /* 0x00000005000575e3 */ /* 0x000ea40008000800 */
[----:B--2---:R-:W-:-:S04]  /*0140*/  PLOP3.LUT P0, PT, PT, PT, UP0, 0x80, 0x8 ;  /* 0x000000000008781c */ /* 0x004fc80003f0f008 */
[----:B------:R-:W-:-:S04]  /*0150*/  SEL R2, RZ, 0xffffffff, !P0 ;  /* 0xffffffffff027807 */ /* 0x000fc80004000000 */
[----:B------:R-:W-:Y:S01]  /*0160*/  ISETP.NE.AND P0, PT, R2, RZ, PT ;  /* 0x000000ff0200720c */ /* 0x000fe20003f05270 */
[----:B------:R-:W-:-:S12]  /*0170*/  IMAD.U32 R2, RZ, RZ, UR5 ;  /* 0x00000005ff027e24 */ /* 0x000fd8000f8e00ff */
[----:B------:R-:W-:Y:S05]  /*0180*/  @P0 BRA `(.L_x_3) ;  /* 0x0000000000240947 */ /* 0x000fea0003800000 */
.L_x_4:
[----:B------:R-:W-:Y:S05]  /*0190*/  NANOSLEEP 0x64 ;  /* 0x000000640000795d */ /* 0x000fea0003800000 */
[----:B------:R-:W-:-:S05]  /*01a0*/  UMOV UR5, 0x8 ;  /* 0x0000000800057882 */ /* 0x000fca0000000000 */
[----:B------:R-:W-:Y:S04]  /*01b0*/  DEPBAR.LE SB2, 0x36 ;  /* 0x0000ad800000791a */ /* 0x000fe80000000000 */
[----:B------:R-:W2:Y:S02]  /*01c0*/  UTCATOMSWS.FIND_AND_SET.ALIGN UP0, UR5, UR5 ;  /* 0x00000005000575e3 */ /* 0x000ea40008000800 */
[----:B--2---:R-:W-:-:S04]  /*01d0*/  PLOP3.LUT P0, PT, PT, PT, UP0, 0x80, 0x8 ;  /* 0x000000000008781c */ /* 0x004fc80003f0f008 */
[----:B------:R-:W-:-:S04]  /*01e0*/  SEL R2, RZ, 0xffffffff, !P0 ;  /* 0xffffffffff027807 */ /* 0x000fc80004000000 */
[----:B------:R-:W-:Y:S01]  /*01f0*/  ISETP.NE.AND P0, PT, R2, RZ, PT ;  /* 0x000000ff0200720c */ /* 0x000fe20003f05270 */
[----:B------:R-:W-:-:S12]  /*0200*/  IMAD.U32 R2, RZ, RZ, UR5 ;  /* 0x00000005ff027e24 */ /* 0x000fd8000f8e00ff */
[----:B------:R-:W-:Y:S05]  /*0210*/  @!P0 BRA `(.L_x_4) ;  /* 0xfffffffc00dc8947 */ /* 0x000fea000383ffff */
.L_x_3:
[C---:B------:R-:W-:Y:S01]  /*0220*/  VIADD R4, R2.reuse, 0x10 ;  /* 0x0000001002047836 */ /* 0x040fe20000000000 */
[----:B------:R-:W-:Y:S01]  /*0230*/  UMOV UR5, 0x50 ;  /* 0x0000005000057882 */ /* 0x000fe20000000000 */
[----:B------:R-:W-:Y:S01]  /*0240*/  SHF.L.U32 R3, R3, R2, RZ ;  /* 0x0000000203037219 */ /* 0x000fe200000006ff */
[----:B------:R-:W-:Y:S01]  /*0250*/  ULEA UR5, UR6, UR5, 0x18 ;  /* 0x0000000506057291 */ /* 0x000fe2000f8ec0ff */
[----:B------:R-:W-:Y:S01]  /*0260*/  IMAD.SHL.U32 R2, R2, 0x20, RZ ;  /* 0x0000002002027824 */ /* 0x000fe200078e00ff */
[----:B------:R-:W-:-:S04]  /*0270*/  SHF.L.U32 R4, R5, R4, RZ ;  /* 0x0000000405047219 */ /* 0x000fc800000006ff */
[----:B------:R-:W-:-:S05]  /*0280*/  LOP3.LUT R3, R4, R3, RZ, 0xfc, !PT ;  /* 0x0000000304037212 */ /* 0x000fca00078efcff */
[----:B------:R2:W-:Y:S04]  /*0290*/  ATOMS.OR RZ, [UR5], R3 ;  /* 0x00000003ffff798c */ /* 0x0005e8000b000005 */
[----:B------:R2:W-:Y:S01]  /*02a0*/  STS [UR4], R2 ;  /* 0x00000002ff007988 */ /* 0x0005e20008000804 */
[----:B------:R-:W-:Y:S05]  /*02b0*/  BRA `(.L_x_2) ;  /* 0x0000000000107947 */ /* 0x000fea0003800000 */
.L_x_1:
[----:B------:R-:W-:Y:S01]  /*02c0*/  IMAD.MOV.U32 R3, RZ, RZ, -0x1 ;  /* 0xffffffffff037424 */ /* 0x000fe200078e00ff */
[----:B------:R-:W-:-:S04]  /*02d0*/  MOV R2, 0x300 ;  /* 0x0000030000027802 */ /* 0x000fc80000000f00 */
[----:B------:R2:W-:Y:S03]  /*02e0*/  STS [UR4], R3 ;  /* 0x00000003ff007988 */ /* 0x0005e60008000804 */
[----:B-12---:R-:W-:Y:S05]  /*02f0*/  CALL.REL.NOINC `($__internal_1_$__cuda_sm10x_tcgen05_guardrail_trap_phase_invalid_during_alloc) ;  /* 0x0000002800207944 */ /* 0x006fea0003c00000 */
.L_x_2:
[----:B------:R-:W-:Y:S05]  /*0300*/  WARPSYNC.ALL ;  /* 0x0000000000007948 */ /* 0x000fea0003800000 */
[----:B------:R-:W-:Y:S01]  /*0310*/  NOP ;  /* 0x0000000000007918 */ /* 0x000fe20000000000 */
.L_x_0:
[----:B------:R-:W3:Y:S08]  /*0320*/  S2UR UR4, SR_CgaCtaId ;  /* 0x00000000000479c3 */ /* 0x000ef00000008800 */
[----:B------:R-:W-:Y:S01]  /*0330*/  BAR.SYNC.DEFER_BLOCKING 0x0 ;  /* 0x0000000000007b1d */ /* 0x000fe20000010000 */
[----:B------:R-:W-:-:S05]  /*0340*/  LOP3.LUT R68, R0, 0xff, RZ, 0xc0, !PT ;  /* 0x000000ff00447812 */ /* 0x000fca00078ec0ff */
[----:B------:R-:W-:Y:S02]  /*0350*/  UMOV UR14, 0x400 ;  /* 0x00000400000e7882 */ /* 0x000fe40000000000 */
[----:B------:R-:W4:Y:S08]  /*0360*/  LDC R4, c[0x0][0x398] ;  /* 0x0000e600ff047b82 */ /* 0x000f300000000800 */
[----:B------:R-:W5:Y:S01]  /*0370*/  LDC R10, c[0x0][0x3a0] ;  /* 0x0000e800ff0a7b82 */ /* 0x000f620000000800 */
[----:B---3--:R-:W-:-:S07]  /*0380*/  ULEA UR14, UR4, UR14, 0x18 ;  /* 0x0000000e040e7291 */ /* 0x008fce000f8ec0ff */
[----:B------:R-:W3:Y:S02]  /*0390*/  S2UR UR11, SR_CTAID.Y ;  /* 0x00000000000b79c3 */ /* 0x000ee40000002600 */
[----:B--2---:R-:W2:Y:S06]  /*03a0*/  LDS R3, [UR14] ;  /* 0x0000000eff037984 */ /* 0x004eac0008000800 */
[----:B------:R-:W-:Y:S06]  /*03b0*/  BAR.SYNC.DEFER_BLOCKING 0x0 ;  /* 0x0000000000007b1d */ /* 0x000fec0000010000 */
[----:B------:R-:W-:Y:S05]  /*03c0*/  @P2 BRA `(.L_x_5) ;  /* 0x0000000000182947 */ /* 0x000fea0003800000 */
[----:B------:R-:W-:Y:S01]  /*03d0*/  ELECT P0, URZ, PT ;  /* 0x0000000000ff782f */ /* 0x000fe20003800000 */
[----:B------:R-:W-:Y:S01]  /*03e0*/  IMAD.MOV.U32 R2, RZ, RZ, 0x1 ;  /* 0x00000001ff027424 */ /* 0x000fe200078e00ff */
[----:B------:R-:W-:Y:S01]  /*03f0*/  UMOV UR5, 0x40 ;  /* 0x0000004000057882 */ /* 0x000fe20000000000 */
[----:B------:R-:W-:Y:S01]  /*0400*/  UVIRTCOUNT.DEALLOC.SMPOOL 0x80 ;  /* 0x000000800000784c */ /* 0x000fe20000000000 */
[----:B------:R-:W-:-:S09]  /*0410*/  ULEA UR5, UR4, UR5, 0x18 ;  /* 0x0000000504057291 */ /* 0x000fd2000f8ec0ff */
[----:B------:R5:W-:Y:S03]  /*0420*/  @P0 STS.U8 [UR5], R2 ;  /* 0x00000002ff000988 */ /* 0x000be60008000005 */
.L_x_5:
[----:B------:R-:W5:Y:S01]  /*0430*/  S2UR UR4, SR_CTAID.Z ;  /* 0x00000000000479c3 */ /* 0x000f620000002700 */
[----:B------:R-:W4:Y:S01]  /*0440*/  LDCU UR5, c[0x0][0x370] ;  /* 0x00006e00ff0577ac */ /* 0x000f220008000800 */
[----:B------:R-:W-:Y:S01]  /*0450*/  ISETP.GE.U32.AND P0, PT, R68, 0x20, PT ;  /* 0x000000204400780c */ /* 0x000fe20003f06070 */
[----:B----4-:R-:W-:Y:S01]  /*0460*/  VIADD R4, R4, 0xffffffff ;  /* 0xffffffff04047836 */ /* 0x010fe20000000000 */
[C---:B------:R-:W-:Y:S01]  /*0470*/  ISETP.NE.U32.AND P3, PT, R68.reuse, RZ, PT ;  /* 0x000000ff4400720c */ /* 0x040fe20003f65070 */
[----:B------:R-:W5:Y:S01]  /*0480*/  LDCU UR6, c[0x0][0x374] ;  /* 0x00006e80ff0677ac */ /* 0x000f620008000800 */
[----:B------:R-:W-:Y:S01]  /*0490*/  LEA R11, R68, UR14, 0x2 ;  /* 0x0000000e440b7c11 */ /* 0x000fe2000f8e10ff */
[----:B-----5:R-:W-:Y:S01]  /*04a0*/  VIADD R12, R10, 0xffffffff ;  /* 0xffffffff0a0c7836 */ /* 0x020fe20000000000 */
[----:B------:R-:W4:Y:S01]  /*04b0*/  S2UR UR31, SR_CTAID.X ;  /* 0x00000000001f79c3 */ /* 0x000f220000002500 */
[----:B------:R-:W5:Y:S01]  /*04c0*/  LDCU.64 UR16, c[0x0][0x3c0] ;  /* 0x00007800ff1077ac */ /* 0x000f620008000a00 */
[----:B--2---:R-:W-:Y:S01]  /*04d0*/  R2UR UR26, R3 ;  /* 0x00000000031a72ca */ /* 0x004fe200000e0000 */
[----:B------:R-:W-:Y:S04]  /*04e0*/  BSSY.RECONVERGENT B0, `(.L_x_6) ;  /* 0x0000011000007945 */ /* 0x000fe80003800200 */
[----:B------:R2:W-:Y:S01]  /*04f0*/  @!P0 STS [R11], RZ ;  /* 0x000000ff0b008388 */ /* 0x0005e20000000800 */
[----:B------:R-:W-:-:S03]  /*0500*/  NOP ;  /* 0x0000000000007918 */ /* 0x000fc60000000000 */
[----:B------:R2:W-:Y:S01]  /*0510*/  @!P3 STS [UR14+0x24], R4 ;  /* 0x00002404ff00b988 */ /* 0x0005e2000800080e */
[----:B---3--:R-:W-:-:S03]  /*0520*/  UIMAD UR4, UR4, UR6, UR11 ;  /* 0x00000006040472a4 */ /* 0x008fc6000f8e020b */
[----:B------:R2:W-:Y:S01]  /*0530*/  @!P3 STS [UR14+0x20], R12 ;  /* 0x0000200cff00b988 */ /* 0x0005e2000800080e */
[----:B----4-:R-:W-:-:S04]  /*0540*/  UIMAD UR4, UR4, UR5, UR31 ;  /* 0x00000005040472a4 */ /* 0x010fc8000f8e021f */
[----:B------:R-:W-:-:S04]  /*0550*/  UIMAD UR4, UR4, 0x180, URZ ;  /* 0x00000180040478a4 */ /* 0x000fc8000f8e02ff */
[----:B-----5:R-:W-:-:S04]  /*0560*/  UIADD3 UR12, UP0, UPT, UR4, UR16, URZ ;  /* 0x00000010040c7290 */ /* 0x020fc8000ff1e0ff */
[----:B------:R-:W-:Y:S01]  /*0570*/  ULEA.HI.X.SX32 UR13, UR4, UR17, 0x1, UP0 ;  /* 0x00000011040d7291 */ /* 0x000fe200080f0eff */
[----:B--2---:R-:W-:Y:S11]  /*0580*/  @P3 BRA `(.L_x_7) ;  /* 0x0000000000183947 */ /* 0x004ff60003800000 */
[----:B------:R-:W2:Y:S01]  /*0590*/  LDS R2, [UR14+0x8] ;  /* 0x0000080eff027984 */ /* 0x000ea20008000800 */
[----:B------:R-:W3:Y:S01]  /*05a0*/  LDC.64 R6, c[0x0][0x380] ;  /* 0x0000e000ff067b82 */ /* 0x000ee20000000a00 */
[----:B------:R-:W-:Y:S02]  /*05b0*/  IMAD.MOV.U32 R3, RZ, RZ, 0x70 ;  /* 0x00000070ff037424 */ /* 0x000fe400078e00ff */
[----:B---3--:R3:W-:Y:S03]  /*05c0*/  STS.64 [UR14], R6 ;  /* 0x00000006ff007988 */ /* 0x0087e60008000a0e */
[----:B--2---:R-:W-:-:S05]  /*05d0*/  LOP3.LUT R2, R2, 0x10, R3, 0xd8, !PT ;  /* 0x0000001002027812 */ /* 0x004fca00078ed803 */
[----:B------:R3:W-:Y:S02]  /*05e0*/  STS [UR14+0x8], R2 ;  /* 0x00000802ff007988 */ /* 0x0007e4000800080e */
.L_x_7:
[----:B------:R-:W-:Y:S05]  /*05f0*/  BSYNC.RECONVERGENT B0 ;  /* 0x0000000000007941 */ /* 0x000fea0003800200 */
.L_x_6:
[----:B------:R-:W-:Y:S04]  /*0600*/  BSSY.RECONVERGENT B0, `(.L_x_8) ;  /* 0x000000a000007945 */ /* 0x000fe80003800200 */
[----:B------:R-:W-:Y:S05]  /*0610*/  @P3 BRA `(.L_x_9) ;  /* 0x0000000000203947 */ /* 0x000fea0003800000 */
[----:B---3--:R-:W2:Y:S01]  /*0620*/  LDS R2, [UR14+0x34] ;  /* 0x0000340eff027984 */ /* 0x008ea20008000800 */
[----:B------:R-:W-:Y:S02]  /*0630*/  IMAD.MOV.U32 R3, RZ, RZ, 0x3f000000 ;  /* 0x3f000000ff037424 */ /* 0x000fe400078e00ff */
[----:B------:R-:W-:Y:S01]  /*0640*/  @!P3 IMAD.MOV.U32 R5, RZ, RZ, 0x3f ;  /* 0x0000003fff05b424 */ /* 0x000fe200078e00ff */
[----:B------:R-:W3:Y:S02]  /*0650*/  @!P3 LDS R6, [UR14+0x38] ;  /* 0x0000380eff06b984 */ /* 0x000ee40008000800 */
[----:B--2---:R-:W-:Y:S02]  /*0660*/  LOP3.LUT R2, R2, 0xff000000, R3, 0xb8, !PT ;  /* 0xff00000002027812 */ /* 0x004fe400078eb803 */
[----:B---3--:R-:W-:-:S03]  /*0670*/  @!P3 LOP3.LUT R3, R6, 0xff, R5, 0xb8, !PT ;  /* 0x000000ff0603b812 */ /* 0x008fc600078eb805 */
[----:B------:R2:W-:Y:S04]  /*0680*/  STS [UR14+0x34], R2 ;  /* 0x00003402ff007988 */ /* 0x0005e8000800080e */
[----:B------:R2:W-:Y:S02]  /*0690*/  @!P3 STS [UR14+0x38], R3 ;  /* 0x00003803ff00b988 */ /* 0x0005e4000800080e */
.L_x_9:
[----:B------:R-:W-:Y:S05]  /*06a0*/  BSYNC.RECONVERGENT B0 ;  /* 0x0000000000007941 */ /* 0x000fea0003800200 */
.L_x_8:
[----:B------:R-:W-:Y:S04]  /*06b0*/  BSSY.RECONVERGENT B0, `(.L_x_10) ;  /* 0x000000e000007945 */ /* 0x000fe80003800200 */
[----:B------:R-:W-:Y:S05]  /*06c0*/  @P3 BRA `(.L_x_11) ;  /* 0x0000000000303947 */ /* 0x000fea0003800000 */
[----:B--2---:R-:W2:Y:S01]  /*06d0*/  LDS R3, [UR14+0x34] ;  /* 0x0000340eff037984 */ /* 0x004ea20008000800 */
[----:B------:R-:W4:Y:S03]  /*06e0*/  LDC.64 R8, c[0x0][0x3a8] ;  /* 0x0000ea00ff087b82 */ /* 0x000f260000000a00 */
[----:B---3--:R-:W3:Y:S01]  /*06f0*/  LDS R2, [UR14+0x1c] ;  /* 0x00001c0eff027984 */ /* 0x008ee20008000800 */
[C---:B----4-:R-:W-:Y:S01]  /*0700*/  SHF.L.U64.HI R6, R8.reuse, 0x1, R9 ;  /* 0x0000000108067819 */ /* 0x050fe20000010209 */
[----:B------:R-:W-:-:S03]  /*0710*/  IMAD.SHL.U32 R5, R8, 0x2, RZ ;  /* 0x0000000208057824 */ /* 0x000fc600078e00ff */
[--C-:B------:R-:W-:Y:S02]  /*0720*/  SHF.R.U32.HI R7, RZ, 0x4, R6.reuse ;  /* 0x00000004ff077819 */ /* 0x100fe40000011606 */
[----:B------:R-:W-:-:S05]  /*0730*/  SHF.R.U64 R5, R5, 0x4, R6 ;  /* 0x0000000405057819 */ /* 0x000fca0000001206 */
[----:B------:R4:W-:Y:S01]  /*0740*/  STS [UR14+0xc], R5 ;  /* 0x00000c05ff007988 */ /* 0x0009e2000800080e */
[----:B--2---:R-:W-:Y:S02]  /*0750*/  LOP3.LUT R3, R3, 0x7, RZ, 0xb8, !PT ;  /* 0x0000000703037812 */ /* 0x004fe400078eb8ff */
[----:B---3--:R-:W-:-:S03]  /*0760*/  LOP3.LUT R2, R2, 0xf, R7, 0xb8, !PT ;  /* 0x0000000f02027812 */ /* 0x008fc600078eb807 */
[----:B------:R4:W-:Y:S04]  /*0770*/  STS [UR14+0x34], R3 ;  /* 0x00003403ff007988 */ /* 0x0009e8000800080e */
[----:B------:R4:W-:Y:S02]  /*0780*/  STS [UR14+0x1c], R2 ;  /* 0x00001c02ff007988 */ /* 0x0009e4000800080e */
.L_x_11:
[----:B------:R-:W-:Y:S05]  /*0790*/  BSYNC.RECONVERGENT B0 ;  /* 0x0000000000007941 */ /* 0x000fea0003800200 */
.L_x_10:
[----:B------:R-:W-:Y:S04]  /*07a0*/  BSSY.RECONVERGENT B1, `(.L_x_12) ;  /* 0x000001a000017945 */ /* 0x000fe80003800200 */
[----:B------:R-:W-:Y:S04]  /*07b0*/  BSSY.RELIABLE B0, `(.L_x_13) ;  /* 0x0000015000007945 */ /* 0x000fe80003800100 */
[----:B------:R-:W-:Y:S05]  /*07c0*/  @P3 BRA `(.L_x_14) ;  /* 0x0000000000203947 */ /* 0x000fea0003800000 */
[----:B--234-:R-:W2:Y:S02]  /*07d0*/  LDS R2, [UR14+0x34] ;  /* 0x0000340eff027984 */ /* 0x01cea40008000800 */
[----:B--2---:R-:W-:-:S05]  /*07e0*/  LOP3.LUT R2, R2, 0x38, RZ, 0xb8, !PT ;  /* 0x0000003802027812 */ /* 0x004fca00078eb8ff */
[----:B------:R2:W-:Y:S01]  /*07f0*/  STS [UR14+0x34], R2 ;  /* 0x00003402ff007988 */ /* 0x0005e2000800080e */
[----:B------:R-:W-:Y:S05]  /*0800*/  @P3 BRA `(.L_x_15) ;  /* 0x0000000000203947 */ /* 0x000fea0003800000 */
[----:B--2---:R-:W2:Y:S01]  /*0810*/  LDS R2, [UR14+0x8] ;  /* 0x0000080eff027984 */ /* 0x004ea20008000800 */
[----:B------:R-:W-:-:S05]  /*0820*/  IMAD.MOV.U32 R3, RZ, RZ, 0x780 ;  /* 0x00000780ff037424 */ /* 0x000fca00078e00ff */
[----:B--2---:R-:W-:-:S05]  /*0830*/  LOP3.LUT R2, R2, 0x300, R3, 0xd8, !PT ;  /* 0x0000030002027812 */ /* 0x004fca00078ed803 */
[----:B------:R5:W-:Y:S02]  /*0840*/  STS [UR14+0x8], R2 ;  /* 0x00000802ff007988 */ /* 0x000be4000800080e */
.L_x_14:
[----:B------:R-:W-:Y:S05]  /*0850*/  @P3 BRA `(.L_x_16) ;  /* 0x0000000000283947 */ /* 0x000fea0003800000 */
[----:B--2345:R-:W2:Y:S02]  /*0860*/  LDS R2, [UR14+0x8] ;  /* 0x0000080eff027984 */ /* 0x03cea40008000800 */
[----:B--2---:R-:W-:-:S05]  /*0870*/  LOP3.LUT R2, R2, 0x1800, RZ, 0xb8, !PT ;  /* 0x0000180002027812 */ /* 0x004fca00078eb8ff */
[----:B------:R3:W-:Y:S02]  /*0880*/  STS [UR14+0x8], R2 ;  /* 0x00000802ff007988 */ /* 0x0007e4000800080e */
.L_x_15:
[----:B------:R-:W-:Y:S05]  /*0890*/  @P3 BREAK.RELIABLE B0 ;  /* 0x0000000000003942 */ /* 0x000fea0003800100 */
[----:B------:R-:W-:Y:S05]  /*08a0*/  @P3 BRA `(.L_x_17) ;  /* 0x0000000000243947 */ /* 0x000fea0003800000 */
[----:B------:R-:W4:Y:S01]  /*08b0*/  LDS R3, [UR14+0x8] ;  /* 0x0000080eff037984 */ /* 0x000f220008000800 */
[----:B--23--:R-:W-:-:S05]  /*08c0*/  IMAD.MOV.U32 R2, RZ, RZ, 0x6000 ;  /* 0x00006000ff027424 */ /* 0x00cfca00078e00ff */
[----:B----4-:R-:W-:-:S04]  /*08d0*/  LOP3.LUT R2, R3, 0x6000, R2, 0xd8, !PT ;  /* 0x0000600003027812 */ /* 0x010fc800078ed802 */
[----:B------:R-:W-:-:S05]  /*08e0*/  LOP3.LUT R2, R2, 0x400000, RZ, 0xb8, !PT ;  /* 0x0040000002027812 */ /* 0x000fca00078eb8ff */
[----:B------:R2:W-:Y:S02]  /*08f0*/  STS [UR14+0x8], R2 ;  /* 0x00000802ff007988 */ /* 0x0005e4000800080e */
.L_x_16:
[----:B------:R-:W-:Y:S05]  /*0900*/  BSYNC.RELIABLE B0 ;  /* 0x0000000000007941 */ /* 0x000fea0003800100 */
.L_x_13:
[----:B--2345:R-:W2:Y:S02]  /*0910*/  @!P3 LDS R2, [UR14+0x8] ;  /* 0x0000080eff02b984 */ /* 0x03cea40008000800 */
[----:B--2---:R-:W-:-:S05]  /*0920*/  @!P3 LOP3.LUT R2, R2, 0x8000, RZ, 0xb8, !PT ;  /* 0x000080000202b812 */ /* 0x004fca00078eb8ff */
[----:B------:R4:W-:Y:S02]  /*0930*/  @!P3 STS [UR14+0x8], R2 ;  /* 0x00000802ff00b988 */ /* 0x0009e4000800080e */
.L_x_17:
[----:B------:R-:W-:Y:S05]  /*0940*/  BSYNC.RECONVERGENT B1 ;  /* 0x0000000000017941 */ /* 0x000fea0003800200 */
.L_x_12:
[----:B------:R-:W-:Y:S05]  /*0950*/  WARPSYNC.ALL ;  /* 0x0000000000007948 */ /* 0x000fea0003800000 */
[----:B------:R-:W-:Y:S01]  /*0960*/  NOP ;  /* 0x0000000000007918 */ /* 0x000fe20000000000 */
[----:B------:R-:W-:Y:S05]  /*0970*/  @P0 BRA `(.L_x_18) ;  /* 0x0000000000300947 */ /* 0x000fea0003800000 */
[----:B--234-:R-:W2:Y:S01]  /*0980*/  S2R R2, SR_LANEID ;  /* 0x0000000000027919 */ /* 0x01cea20000000000 */
[----:B------:R-:W-:Y:S05]  /*0990*/  WARPSYNC.ALL ;  /* 0x0000000000007948 */ /* 0x000fea0003800000 */
[----:B------:R-:W-:Y:S01]  /*09a0*/  NOP ;  /* 0x0000000000007918 */ /* 0x000fe20000000000 */
[----:B--2---:R-:W-:-:S05]  /*09b0*/  IMAD.SHL.U32 R5, R2, 0x4, RZ ;  /* 0x0000000402057824 */ /* 0x004fca00078e00ff */
[----:B------:R-:W2:Y:S01]  /*09c0*/  LDS R7, [R5+UR14] ;  /* 0x0000000e05077984 */ /* 0x000ea20008000800 */
[----:B------:R-:W-:-:S05]  /*09d0*/  IADD3 R2, P1, PT, R5, UR12, RZ ;  /* 0x0000000c05027c10 */ /* 0x000fca000ff3e0ff */
[----:B------:R-:W-:-:S05]  /*09e0*/  IMAD.X R3, RZ, RZ, UR13, P1 ;  /* 0x0000000dff037e24 */ /* 0x000fca00088e06ff */
[----:B--2---:R5:W2:Y:S01]  /*09f0*/  ATOMG.E.EXCH.STRONG.GPU PT, RZ, [R2], R7 ;  /* 0x0000000702ff73a8 */ /* 0x004aa200041ee100 */
[----:B------:R-:W-:-:S04]  /*0a00*/  DEPBAR {5,4,3,2,1,0} ;  /* 0x0000003f0000791a */ /* 0x000fc80000000000 */
[----:B------:R-:W3:Y:S02]  /*0a10*/  CCTL.E.C.LDCU.IV.DEEP [UR12] ;  /* 0x000000000c007540 */ /* 0x000ee40009c08000 */
[----:B---3--:R5:W-:Y:S01]  /*0a20*/  UTMACCTL.IV [UR12] ;  /* 0x000000000c0079b9 */ /* 0x008be20008000000 */
[----:B------:R-:W-:Y:S01]  /*0a30*/  NOP ;  /* 0x0000000000007918 */ /* 0x000fe20000000000 */
.L_x_18:
[----:B------:R-:W-:Y:S05]  /*0a40*/  @P0 BRA `(.L_x_19) ;  /* 0x00000000000c0947 */ /* 0x000fea0003800000 */
[----:B------:R0:W-:Y:S01]  /*0a50*/  UTMACMDFLUSH ;  /* 0x00000000000079b7 */ /* 0x0001e20000000000 */
[----:B------:R-:W-:Y:S05]  /*0a60*/  @P0 BRA `(.L_x_19) ;  /* 0x0000000000040947 */ /* 0x000fea0003800000 */
[----:B------:R-:W-:-:S04]  /*0a70*/  DEPBAR.LE SB0, 0x0 ;  /* 0x000080000000791a */ /* 0x000fc80000000000 */
.L_x_19:
[----:B------:R-:W-:Y:S05]  /*0a80*/  WARPSYNC.ALL ;  /* 0x0000000000007948 */ /* 0x000fea0003800000 */
[----:B------:R-:W-:Y:S01]  /*0a90*/  NOP ;  /* 0x0000000000007918 */ /* 0x000fe20000000000 */
[----:B--2---:R-:W-:Y:S06]  /*0aa0*/  BAR.SYNC.DEFER_BLOCKING 0x0 ;  /* 0x0000000000007b1d */ /* 0x004fec0000010000 */
[----:B------:R-:W-:Y:S02]  /*0ab0*/  BSSY.RECONVERGENT B1, `(.L_x_20) ;  /* 0x000000b000017945 */ /* 0x000fe40003800200 */
[----:B------:R-:W-:Y:S06]  /*0ac0*/  BAR.SYNC.DEFER_BLOCKING 0x0 ;  /* 0x0000000000007b1d */ /* 0x000fec0000010000 */
[----:B------:R2:W-:Y:S01]  /*0ad0*/  @!P0 STS [R11], RZ ;  /* 0x000000ff0b008388 */ /* 0x0005e20000000800 */
[----:B------:R-:W-:Y:S01]  /*0ae0*/  NOP ;  /* 0x0000000000007918 */ /* 0x000fe20000000000 */
[----:B------:R-:W-:Y:S05]  /*0af0*/  @P3 BRA `(.L_x_21) ;  /* 0x0000000000183947 */ /* 0x000fea0003800000 */
[----:B---345:R-:W3:Y:S01]  /*0b00*/  LDS R2, [UR14+0x8] ;  /* 0x0000080eff027984 */ /* 0x038ee20008000800 */
[----:B------:R-:W4:Y:S01]  /*0b10*/  LDC.64 R6, c[0x0][0x388] ;  /* 0x0000e200ff067b82 */ /* 0x000f220000000a00 */
[----:B------:R-:W-:Y:S02]  /*0b20*/  IMAD.MOV.U32 R3, RZ, RZ, 0x70 ;  /* 0x00000070ff037424 */ /* 0x000fe400078e00ff */
[----:B----4-:R4:W-:Y:S03]  /*0b30*/  STS.64 [UR14], R6 ;  /* 0x00000006ff007988 */ /* 0x0109e60008000a0e */
[----:B---3--:R-:W-:-:S05]  /*0b40*/  LOP3.LUT R2, R2, 0x10, R3, 0xd8, !PT ;  /* 0x0000001002027812 */ /* 0x008fca00078ed803 */
[----:B------:R4:W-:Y:S02]  /*0b50*/  STS [UR14+0x8], R2 ;  /* 0x00000802ff007988 */ /* 0x0009e4000800080e */
.L_x_21:
[----:B-----5:R-:W-:Y:S05]  /*0b60*/  BSYNC.RECONVERGENT B1 ;  /* 0x0000000000017941 */ /* 0x020fea0003800200 */
.L_x_20:
[----:B------:R-:W-:Y:S04]  /*0b70*/  BSSY.RECONVERGENT B2, `(.L_x_22) ;  /* 0x000000f000027945 */ /* 0x000fe80003800200 */
[----:B------:R-:W-:Y:S04]  /*0b80*/  BSSY.RELIABLE B1, `(.L_x_23) ;  /* 0x000000c000017945 */ /* 0x000fe80003800100 */
[----:B------:R-:W-:Y:S05]  /*0b90*/  @P3 BRA `(.L_x_24) ;  /* 0x0000000000283947 */ /* 0x000fea0003800000 */
[----:B---34-:R-:W3:Y:S01]  /*0ba0*/  LDS R2, [UR14+0x34] ;  /* 0x0000340eff027984 */ /* 0x018ee20008000800 */
[----:B------:R-:W-:Y:S01]  /*0bb0*/  IMAD.MOV.U32 R3, RZ, RZ, 0x3f000000 ;  /* 0x3f000000ff037424 */ /* 0x000fe200078e00ff */
[----:B------:R-:W-:Y:S05]  /*0bc0*/  @P3 BREAK.RELIABLE B1 ;  /* 0x0000000000013942 */ /* 0x000fea0003800100 */
[----:B---3--:R-:W-:-:S05]  /*0bd0*/  LOP3.LUT R2, R2, 0xff000000, R3, 0xb8, !PT ;  /* 0xff00000002027812 */ /* 0x008fca00078eb803 */
[----:B------:R3:W-:Y:S01]  /*0be0*/  STS [UR14+0x34], R2 ;  /* 0x00003402ff007988 */ /* 0x0007e2000800080e */
[----:B------:R-:W-:Y:S05]  /*0bf0*/  @P3 BRA `(.L_x_25) ;  /* 0x0000000000183947 */ /* 0x000fea0003800000 */
[----:B---3--:R-:W3:Y:S01]  /*0c00*/  LDS R2, [UR14+0x38] ;  /* 0x0000380eff027984 */ /* 0x008ee20008000800 */
[----:B------:R-:W-:-:S05]  /*0c10*/  IMAD.MOV.U32 R3, RZ, RZ, 0xff ;  /* 0x000000ffff037424 */ /* 0x000fca00078e00ff */
[----:B---3--:R-:W-:-:S05]  /*0c20*/  LOP3.LUT R2, R2, 0xff, R3, 0xb8, !PT ;  /* 0x000000ff02027812 */ /* 0x008fca00078eb803 */
[----:B------:R5:W-:Y:S02]  /*0c30*/  STS [UR14+0x38], R2 ;  /* 0x00003802ff007988 */ /* 0x000be4000800080e */
.L_x_24:
[----:B------:R-:W-:Y:S05]  /*0c40*/  BSYNC.RELIABLE B1 ;  /* 0x0000000000017941 */ /* 0x000fea0003800100 */
.L_x_23:
[----:B------:R2:W-:Y:S02]  /*0c50*/  @!P3 STS [UR14+0x20], R12 ;  /* 0x0000200cff00b988 */ /* 0x0005e4000800080e */
.L_x_25:
[----:B------:R-:W-:Y:S05]  /*0c60*/  BSYNC.RECONVERGENT B2 ;  /* 0x0000000000027941 */ /* 0x000fea0003800200 */
.L_x_22:
[----:B------:R-:W-:Y:S05]  /*0c70*/  WARPSYNC.ALL ;  /* 0x0000000000007948 */ /* 0x000fea0003800000 */
[----:B------:R-:W-:Y:S01]  /*0c80*/  NOP ;  /* 0x0000000000007918 */ /* 0x000fe20000000000 */
[----:B------:R-:W2:Y:S01]  /*0c90*/  LDC R5, c[0x0][0x39c] ;  /* 0x0000e700ff057b82 */ /* 0x000ea20000000800 */
[----:B------:R-:W-:Y:S01]  /*0ca0*/  BSSY.RECONVERGENT B2, `(.L_x_26) ;  /* 0x0000010000027945 */ /* 0x000fe20003800200 */
[----:B--2---:R-:W-:-:S05]  /*0cb0*/  VIADD R5, R5, 0xffffffff ;  /* 0xffffffff05057836 */ /* 0x004fca0000000000 */
[----:B------:R2:W-:Y:S01]  /*0cc0*/  @!P3 STS [UR14+0x24], R5 ;  /* 0x00002405ff00b988 */ /* 0x0005e2000800080e */
[----:B------:R-:W-:Y:S05]  /*0cd0*/  @P3 BRA `(.L_x_27) ;  /* 0x0000000000303947 */ /* 0x000fea0003800000 */
[----:B------:R-:W2:Y:S01]  /*0ce0*/  LDS R3, [UR14+0x34] ;  /* 0x0000340eff037984 */ /* 0x000ea20008000800 */
[----:B----4-:R-:W4:Y:S03]  /*0cf0*/  LDC.64 R6, c[0x0][0x3b0] ;  /* 0x0000ec00ff067b82 */ /* 0x010f260000000a00 */
[----:B---3-5:R-:W3:Y:S01]  /*0d00*/  LDS R2, [UR14+0x1c] ;  /* 0x00001c0eff027984 */ /* 0x028ee20008000800 */
        /* <DEDUP_REMOVED lines=9> */
.L_x_27:
[----:B------:R-:W-:Y:S05]  /*0da0*/  BSYNC.RECONVERGENT B2 ;  /* 0x0000000000027941 */ /* 0x000fea0003800200 */
.L_x_26:
[----:B------:R-:W-:Y:S04]  /*0db0*/  BSSY.RECONVERGENT B3, `(.L_x_28) ;  /* 0x000001a000037945 */ /* 0x000fe80003800200 */
[----:B------:R-:W-:Y:S04]  /*0dc0*/  BSSY.RELIABLE B2, `(.L_x_29) ;  /* 0x0000015000027945 */ /* 0x000fe80003800100 */
[----:B------:R-:W-:Y:S05]  /*0dd0*/  @P3 BRA `(.L_x_30) ;  /* 0x0000000000203947 */ /* 0x000fea0003800000 */
[----:B---345:R-:W3:Y:S02]  /*0de0*/  LDS R2, [UR14+0x34] ;  /* 0x0000340eff027984 */ /* 0x038ee40008000800 */
[----:B---3--:R-:W-:-:S05]  /*0df0*/  LOP3.LUT R2, R2, 0x38, RZ, 0xb8, !PT ;  /* 0x0000003802027812 */ /* 0x008fca00078eb8ff */
[----:B------:R3:W-:Y:S01]  /*0e00*/  STS [UR14+0x34], R2 ;  /* 0x00003402ff007988 */ /* 0x0007e2000800080e */
[----:B------:R-:W-:Y:S05]  /*0e10*/  @P3 BRA `(.L_x_31) ;  /* 0x0000000000203947 */ /* 0x000fea0003800000 */
[----:B---3--:R-:W3:Y:S01]  /*0e20*/  LDS R2, [UR14+0x8] ;  /* 0x0000080eff027984 */ /* 0x008ee20008000800 */
[----:B------:R-:W-:-:S05]  /*0e30*/  IMAD.MOV.U32 R3, RZ, RZ, 0x780 ;  /* 0x00000780ff037424 */ /* 0x000fca00078e00ff */
[----:B---3--:R-:W-:-:S05]  /*0e40*/  LOP3.LUT R2, R2, 0x300, R3, 0xd8, !PT ;  /* 0x0000030002027812 */ /* 0x008fca00078ed803 */
[----:B------:R3:W-:Y:S02]  /*0e50*/  STS [UR14+0x8], R2 ;  /* 0x00000802ff007988 */ /* 0x0007e4000800080e */
.L_x_30:
[----:B------:R-:W-:Y:S05]  /*0e60*/  @P3 BRA `(.L_x_32) ;  /* 0x0000000000283947 */ /* 0x000fea0003800000 */
[----:B---345:R-:W3:Y:S02]  /*0e70*/  LDS R2, [UR14+0x8] ;  /* 0x0000080eff027984 */ /* 0x038ee40008000800 */
[----:B---3--:R-:W-:-:S05]  /*0e80*/  LOP3.LUT R2, R2, 0x1800, RZ, 0xb8, !PT ;  /* 0x0000180002027812 */ /* 0x008fca00078eb8ff */
[----:B------:R4:W-:Y:S02]  /*0e90*/  STS [UR14+0x8], R2 ;  /* 0x00000802ff007988 */ /* 0x0009e4000800080e */
.L_x_31:
[----:B------:R-:W-:Y:S05]  /*0ea0*/  @P3 BREAK.RELIABLE B2 ;  /* 0x0000000000023942 */ /* 0x000fea0003800100 */
[----:B------:R-:W-:Y:S05]  /*0eb0*/  @P3 BRA `(.L_x_33) ;  /* 0x0000000000243947 */ /* 0x000fea0003800000 */
[----:B---34-:R-:W3:Y:S01]  /*0ec0*/  LDS R2, [UR14+0x8] ;  /* 0x0000080eff027984 */ /* 0x018ee20008000800 */
[----:B------:R-:W-:-:S05]  /*0ed0*/  IMAD.MOV.U32 R3, RZ, RZ, 0x6000 ;  /* 0x00006000ff037424 */ /* 0x000fca00078e00ff */
[----:B---3--:R-:W-:-:S04]  /*0ee0*/  LOP3.LUT R2, R2, 0x6000, R3, 0xd8, !PT ;  /* 0x0000600002027812 */ /* 0x008fc800078ed803 */
[----:B------:R-:W-:-:S05]  /*0ef0*/  LOP3.LUT R2, R2, 0x400000, RZ, 0xb8, !PT ;  /* 0x0040000002027812 */ /* 0x000fca00078eb8ff */
[----:B------:R3:W-:Y:S02]  /*0f00*/  STS [UR14+0x8], R2 ;  /* 0x00000802ff007988 */ /* 0x0007e4000800080e */
.L_x_32:
[----:B------:R-:W-:Y:S05]  /*0f10*/  BSYNC.RELIABLE B2 ;  /* 0x0000000000027941 */ /* 0x000fea0003800100 */
.L_x_29:
[----:B---345:R-:W3:Y:S02]  /*0f20*/  @!P3 LDS R2, [UR14+0x8] ;  /* 0x0000080eff02b984 */ /* 0x038ee40008000800 */
[----:B---3--:R-:W-:-:S05]  /*0f30*/  @!P3 LOP3.LUT R2, R2, 0x8000, RZ, 0xb8, !PT ;  /* 0x000080000202b812 */ /* 0x008fca00078eb8ff */
[----:B------:R5:W-:Y:S02]  /*0f40*/  @!P3 STS [UR14+0x8], R2 ;  /* 0x00000802ff00b988 */ /* 0x000be4000800080e */
.L_x_33:
[----:B------:R-:W-:Y:S05]  /*0f50*/  BSYNC.RECONVERGENT B3 ;  /* 0x0000000000037941 */ /* 0x000fea0003800200 */
.L_x_28:
[----:B------:R-:W-:Y:S05]  /*0f60*/  WARPSYNC.ALL ;  /* 0x0000000000007948 */ /* 0x000fea0003800000 */
[----:B------:R-:W-:Y:S01]  /*0f70*/  NOP ;  /* 0x0000000000007918 */ /* 0x000fe20000000000 */
[----:B------:R-:W-:-:S04]  /*0f80*/  UIADD3 UR5, UPT, UPT, UR4, 0x80, URZ ;  /* 0x0000008004057890 */ /* 0x000fc8000fffe0ff */
[----:B------:R-:W-:-:S04]  /*0f90*/  UIADD3 UR6, UP0, UPT, UR5, UR16, URZ ;  /* 0x0000001005067290 */ /* 0x000fc8000ff1e0ff */
[----:B------:R-:W-:Y:S01]  /*0fa0*/  ULEA.HI.X.SX32 UR7, UR5, UR17, 0x1, UP0 ;  /* 0x0000001105077291 */ /* 0x000fe200080f0eff */
[----:B------:R-:W-:Y:S11]  /*0fb0*/  @P0 BRA `(.L_x_34) ;  /* 0x0000000000300947 */ /* 0x000ff60003800000 */
[----:B---345:R-:W3:Y:S01]  /*0fc0*/  S2R R2, SR_LANEID ;  /* 0x0000000000027919 */ /* 0x038ee20000000000 */
[----:B------:R-:W-:Y:S05]  /*0fd0*/  WARPSYNC.ALL ;  /* 0x0000000000007948 */ /* 0x000fea0003800000 */
[----:B------:R-:W-:Y:S01]  /*0fe0*/  NOP ;  /* 0x0000000000007918 */ /* 0x000fe20000000000 */
[----:B---3--:R-:W-:-:S05]  /*0ff0*/  IMAD.SHL.U32 R6, R2, 0x4, RZ ;  /* 0x0000000402067824 */ /* 0x008fca00078e00ff */
[----:B------:R-:W3:Y:S01]  /*1000*/  LDS R7, [R6+UR14] ;  /* 0x0000000e06077984 */ /* 0x000ee20008000800 */
[----:B------:R-:W-:-:S05]  /*1010*/  IADD3 R2, P1, PT, R6, UR6, RZ ;  /* 0x0000000606027c10 */ /* 0x000fca000ff3e0ff */
[----:B------:R-:W-:-:S05]  /*1020*/  IMAD.X R3, RZ, RZ, UR7, P1 ;  /* 0x00000007ff037e24 */ /* 0x000fca00088e06ff */
[----:B---3--:R3:W4:Y:S01]  /*1030*/  ATOMG.E.EXCH.STRONG.GPU PT, RZ, [R2], R7 ;  /* 0x0000000702ff73a8 */ /* 0x00872200041ee100 */
[----:B------:R-:W-:-:S04]  /*1040*/  DEPBAR {5,4,3,2,1,0} ;  /* 0x0000003f0000791a */ /* 0x000fc80000000000 */
[----:B------:R-:W5:Y:S02]  /*1050*/  CCTL.E.C.LDCU.IV.DEEP [UR6] ;  /* 0x0000000006007540 */ /* 0x000f640009c08000 */
[----:B-----5:R3:W-:Y:S01]  /*1060*/  UTMACCTL.IV [UR6] ;  /* 0x00000000060079b9 */ /* 0x0207e20008000000 */
[----:B------:R-:W-:Y:S01]  /*1070*/  NOP ;  /* 0x0000000000007918 */ /* 0x000fe20000000000 */
.L_x_34:
[----:B------:R-:W-:Y:S05]  /*1080*/  @P0 BRA `(.L_x_35) ;  /* 0x00000000000c0947 */ /* 0x000fea0003800000 */
[----:B------:R0:W-:Y:S01]  /*1090*/  UTMACMDFLUSH ;  /* 0x00000000000079b7 */ /* 0x0001e20000000000 */
[----:B------:R-:W-:Y:S05]  /*10a0*/  @P0 BRA `(.L_x_35) ;  /* 0x0000000000040947 */ /* 0x000fea0003800000 */
[----:B------:R-:W-:-:S04]  /*10b0*/  DEPBAR.LE SB0, 0x0 ;  /* 0x000080000000791a */ /* 0x000fc80000000000 */
.L_x_35:
[----:B------:R-:W-:Y:S05]  /*10c0*/  WARPSYNC.ALL ;  /* 0x0000000000007948 */ /* 0x000fea0003800000 */
[----:B------:R-:W-:Y:S01]  /*10d0*/  NOP ;  /* 0x0000000000007918 */ /* 0x000fe20000000000 */
[----:B----4-:R-:W-:Y:S06]  /*10e0*/  BAR.SYNC.DEFER_BLOCKING 0x0 ;  /* 0x0000000000007b1d */ /* 0x010fec0000010000 */
[----:B------:R-:W-:Y:S02]  /*10f0*/  BSSY.RECONVERGENT B3, `(.L_x_36) ;  /* 0x000000b000037945 */ /* 0x000fe40003800200 */
[----:B------:R-:W-:Y:S06]  /*1100*/  BAR.SYNC.DEFER_BLOCKING 0x0 ;  /* 0x0000000000007b1d */ /* 0x000fec0000010000 */
[----:B------:R4:W-:Y:S01]  /*1110*/  @!P0 STS [R11], RZ ;  /* 0x000000ff0b008388 */ /* 0x0009e20000000800 */
[----:B------:R-:W-:Y:S01]  /*1120*/  NOP ;  /* 0x0000000000007918 */ /* 0x000fe20000000000 */
[----:B------:R-:W-:Y:S05]  /*1130*/  @P3 BRA `(.L_x_37) ;  /* 0x0000000000183947 */ /* 0x000fea0003800000 */
[----:B---3-5:R-:W3:Y:S01]  /*1140*/  LDS R2, [UR14+0x8] ;  /* 0x0000080eff027984 */ /* 0x028ee20008000800 */
[----:B------:R-:W5:Y:S01]  /*1150*/  LDC.64 R6, c[0x0][0x390] ;  /* 0x0000e400ff067b82 */ /* 0x000f620000000a00 */
[----:B------:R-:W-:Y:S02]  /*1160*/  IMAD.MOV.U32 R3, RZ, RZ, 0x70 ;  /* 0x00000070ff037424 */ /* 0x000fe400078e00ff */
[----:B-----5:R5:W-:Y:S03]  /*1170*/  STS.64 [UR14], R6 ;  /* 0x00000006ff007988 */ /* 0x020be60008000a0e */
[----:B---3--:R-:W-:-:S05]  /*1180*/  LOP3.LUT R2, R2, 0x10, R3, 0xd8, !PT ;  /* 0x0000001002027812 */ /* 0x008fca00078ed803 */
[----:B------:R5:W-:Y:S02]  /*1190*/  STS [UR14+0x8], R2 ;  /* 0x00000802ff007988 */ /* 0x000be4000800080e */
.L_x_37:
[----:B---3--:R-:W-:Y:S05]  /*11a0*/  BSYNC.RECONVERGENT B3 ;  /* 0x0000000000037941 */ /* 0x008fea0003800200 */
.L_x_36:
[----:B------:R-:W-:Y:S04]  /*11b0*/  BSSY.RECONVERGENT B4, `(.L_x_38) ;  /* 0x0000011000047945 */ /* 0x000fe80003800200 */
[----:B------:R-:W-:Y:S04]  /*11c0*/  BSSY.RELIABLE B3, `(.L_x_39) ;  /* 0x000000e000037945 */ /* 0x000fe80003800100 */
[----:B------:R-:W-:Y:S05]  /*11d0*/  @P3 BRA `(.L_x_40) ;  /* 0x0000000000243947 */ /* 0x000fea0003800000 */
[----:B-----5:R-:W3:Y:S01]  /*11e0*/  LDS R2, [UR14+0x34] ;  /* 0x0000340eff027984 */ /* 0x020ee20008000800 */
[----:B------:R-:W-:-:S05]  /*11f0*/  IMAD.MOV.U32 R3, RZ, RZ, 0x3f000000 ;  /* 0x3f000000ff037424 */ /* 0x000fca00078e00ff */
[----:B---3--:R-:W-:-:S05]  /*1200*/  LOP3.LUT R2, R2, 0xff000000, R3, 0xb8, !PT ;  /* 0xff00000002027812 */ /* 0x008fca00078eb803 */
[----:B------:R3:W-:Y:S01]  /*1210*/  STS [UR14+0x34], R2 ;  /* 0x00003402ff007988 */ /* 0x0007e2000800080e */
[----:B------:R-:W-:Y:S05]  /*1220*/  @P3 BRA `(.L_x_41) ;  /* 0x00000000001c3947 */ /* 0x000fea0003800000 */
[----:B---3--:R-:W3:Y:S01]  /*1230*/  LDS R2, [UR14+0x38] ;  /* 0x0000380eff027984 */ /* 0x008ee20008000800 */
[----:B------:R-:W-:-:S05]  /*1240*/  IMAD.MOV.U32 R3, RZ, RZ, 0x3f ;  /* 0x0000003fff037424 */ /* 0x000fca00078e00ff */
[----:B---3--:R-:W-:-:S05]  /*1250*/  LOP3.LUT R2, R2, 0xff, R3, 0xb8, !PT ;  /* 0x000000ff02027812 */ /* 0x008fca00078eb803 */
[----:B------:R3:W-:Y:S02]  /*1260*/  STS [UR14+0x38], R2 ;  /* 0x00003802ff007988 */ /* 0x0007e4000800080e */
.L_x_40:
[----:B------:R-:W-:Y:S05]  /*1270*/  @P3 BREAK.RELIABLE B3 ;  /* 0x0000000000033942 */ /* 0x000fea0003800100 */
[----:B------:R-:W-:Y:S05]  /*1280*/  @P3 BRA `(.L_x_42) ;  /* 0x00000000000c3947 */ /* 0x000fea0003800000 */
[----:B------:R2:W-:Y:S02]  /*1290*/  STS [UR14+0x20], R5 ;  /* 0x00002005ff007988 */ /* 0x0005e4000800080e */
.L_x_41:
[----:B------:R-:W-:Y:S05]  /*12a0*/  BSYNC.RELIABLE B3 ;  /* 0x0000000000037941 */ /* 0x000fea0003800100 */
.L_x_39:
[----:B------:R2:W-:Y:S02]  /*12b0*/  @!P3 STS [UR14+0x24], R4 ;  /* 0x00002404ff00b988 */ /* 0x0005e4000800080e */
.L_x_42:
[----:B------:R-:W-:Y:S05]  /*12c0*/  BSYNC.RECONVERGENT B4 ;  /* 0x0000000000047941 */ /* 0x000fea0003800200 */
.L_x_38:
[----:B------:R-:W-:Y:S05]  /*12d0*/  WARPSYNC.ALL ;  /* 0x0000000000007948 */ /* 0x000fea0003800000 */
[----:B------:R-:W-:Y:S01]  /*12e0*/  NOP ;  /* 0x0000000000007918 */ /* 0x000fe20000000000 */
[----:B------:R-:W-:Y:S04]  /*12f0*/  BSSY.RECONVERGENT B4, `(.L_x_43) ;  /* 0x000000e000047945 */ /* 0x000fe80003800200 */
[----:B------:R-:W-:Y:S05]  /*1300*/  @P3 BRA `(.L_x_44) ;  /* 0x0000000000303947 */ /* 0x000fea0003800000 */
[----:B------:R-:W2:Y:S02]  /*1310*/  LDS R3, [UR14+0x34] ;  /* 0x0000340eff037984 */ /* 0x000ea40008000800 */
[----:B--2---:R-:W2:Y:S02]  /*1320*/  LDC.64 R4, c[0x0][0x3b8] ;  /* 0x0000ee00ff047b82 */ /* 0x004ea40000000a00 */
[----:B---3-5:R-:W3:Y:S01]  /*1330*/  LDS R2, [UR14+0x1c] ;  /* 0x00001c0eff027984 */ /* 0x028ee20008000800 */
[C---:B--2---:R-:W-:Y:S01]  /*1340*/  SHF.L.U64.HI R5, R4.reuse, 0x1, R5 ;  /* 0x0000000104057819 */ /* 0x044fe20000010205 */
[----:B------:R-:W-:-:S03]  /*1350*/  IMAD.SHL.U32 R4, R4, 0x2, RZ ;  /* 0x0000000204047824 */ /* 0x000fc600078e00ff */
[--C-:B------:R-:W-:Y:S02]  /*1360*/  SHF.R.U32.HI R7, RZ, 0x4, R5.reuse ;  /* 0x00000004ff077819 */ /* 0x100fe40000011605 */
[----:B------:R-:W-:-:S05]  /*1370*/  SHF.R.U64 R4, R4, 0x4, R5 ;  /* 0x0000000404047819 */ /* 0x000fca0000001205 */
[----:B------:R2:W-:Y:S01]  /*1380*/  STS [UR14+0xc], R4 ;  /* 0x00000c04ff007988 */ /* 0x0005e2000800080e */
[----:B------:R-:W-:Y:S02]  /*1390*/  LOP3.LUT R3, R3, 0x7, RZ, 0xb8, !PT ;  /* 0x0000000703037812 */ /* 0x000fe400078eb8ff */
[----:B---3--:R-:W-:-:S03]  /*13a0*/  LOP3.LUT R2, R2, 0xf, R7, 0xb8, !PT ;  /* 0x0000000f02027812 */ /* 0x008fc600078eb807 */
[----:B------:R2:W-:Y:S04]  /*13b0*/  STS [UR14+0x34], R3 ;  /* 0x00003403ff007988 */ /* 0x0005e8000800080e */
[----:B------:R2:W-:Y:S02]  /*13c0*/  STS [UR14+0x1c], R2 ;  /* 0x00001c02ff007988 */ /* 0x0005e4000800080e */
.L_x_44:
[----:B------:R-:W-:Y:S05]  /*13d0*/  BSYNC.RECONVERGENT B4 ;  /* 0x0000000000047941 */ /* 0x000fea0003800200 */
.L_x_43:
[----:B------:R-:W-:Y:S04]  /*13e0*/  BSSY.RECONVERGENT B5, `(.L_x_45) ;  /* 0x000001a000057945 */ /* 0x000fe80003800200 */
[----:B------:R-:W-:Y:S04]  /*13f0*/  BSSY.RELIABLE B4, `(.L_x_46) ;  /* 0x0000015000047945 */ /* 0x000fe80003800100 */
[----:B------:R-:W-:Y:S05]  /*1400*/  @P3 BRA `(.L_x_47) ;  /* 0x0000000000203947 */ /* 0x000fea0003800000 */
[----:B--23-5:R-:W2:Y:S02]  /*1410*/  LDS R2, [UR14+0x34] ;  /* 0x0000340eff027984 */ /* 0x02cea40008000800 */
[----:B--2---:R-:W-:-:S05]  /*1420*/  LOP3.LUT R2, R2, 0x38, RZ, 0xb8, !PT ;  /* 0x0000003802027812 */ /* 0x004fca00078eb8ff */
[----:B------:R2:W-:Y:S01]  /*1430*/  STS [UR14+0x34], R2 ;  /* 0x00003402ff007988 */ /* 0x0005e2000800080e */
[----:B------:R-:W-:Y:S05]  /*1440*/  @P3 BRA `(.L_x_48) ;  /* 0x0000000000203947 */ /* 0x000fea0003800000 */
[----:B--2---:R-:W2:Y:S01]  /*1450*/  LDS R2, [UR14+0x8] ;  /* 0x0000080eff027984 */ /* 0x004ea20008000800 */
[----:B------:R-:W-:-:S05]  /*1460*/  IMAD.MOV.U32 R3, RZ, RZ, 0x780 ;  /* 0x00000780ff037424 */ /* 0x000fca00078e00ff */
[----:B--2---:R-:W-:-:S05]  /*1470*/  LOP3.LUT R2, R2, 0x300, R3, 0xd8, !PT ;  /* 0x0000030002027812 */ /* 0x004fca00078ed803 */
[----:B------:R2:W-:Y:S02]  /*1480*/  STS [UR14+0x8], R2 ;  /* 0x00000802ff007988 */ /* 0x0005e4000800080e */
.L_x_47:
[----:B------:R-:W-:Y:S05]  /*1490*/  @P3 BRA `(.L_x_49) ;  /* 0x0000000000283947 */ /* 0x000fea0003800000 */
[----:B--23-5:R-:W2:Y:S02]  /*14a0*/  LDS R2, [UR14+0x8] ;  /* 0x0000080eff027984 */ /* 0x02cea40008000800 */
[----:B--2---:R-:W-:-:S05]  /*14b0*/  LOP3.LUT R2, R2, 0x1800, RZ, 0xb8, !PT ;  /* 0x0000180002027812 */ /* 0x004fca00078eb8ff */
[----:B------:R3:W-:Y:S02]  /*14c0*/  STS [UR14+0x8], R2 ;  /* 0x00000802ff007988 */ /* 0x0007e4000800080e */
.L_x_48:
[----:B------:R-:W-:Y:S05]  /*14d0*/  @P3 BREAK.RELIABLE B4 ;  /* 0x0000000000043942 */ /* 0x000fea0003800100 */
[----:B------:R-:W-:Y:S05]  /*14e0*/  @P3 BRA `(.L_x_50) ;  /* 0x0000000000243947 */ /* 0x000fea0003800000 */
[----:B--23--:R-:W2:Y:S01]  /*14f0*/  LDS R2, [UR14+0x8] ;  /* 0x0000080eff027984 */ /* 0x00cea20008000800 */
[----:B------:R-:W-:-:S05]  /*1500*/  IMAD.MOV.U32 R3, RZ, RZ, 0x6000 ;  /* 0x00006000ff037424 */ /* 0x000fca00078e00ff */
[----:B--2---:R-:W-:-:S04]  /*1510*/  LOP3.LUT R2, R2, 0x6000, R3, 0xd8, !PT ;  /* 0x0000600002027812 */ /* 0x004fc800078ed803 */
[----:B------:R-:W-:-:S05]  /*1520*/  LOP3.LUT R2, R2, 0x400000, RZ, 0xb8, !PT ;  /* 0x0040000002027812 */ /* 0x000fca00078eb8ff */
[----:B------:R2:W-:Y:S02]  /*1530*/  STS [UR14+0x8], R2 ;  /* 0x00000802ff007988 */ /* 0x0005e4000800080e */
.L_x_49:
[----:B------:R-:W-:Y:S05]  /*1540*/  BSYNC.RELIABLE B4 ;  /* 0x0000000000047941 */ /* 0x000fea0003800100 */
.L_x_46:
[----:B--23-5:R-:W2:Y:S02]  /*1550*/  @!P3 LDS R2, [UR14+0x8] ;  /* 0x0000080eff02b984 */ /* 0x02cea40008000800 */
[----:B--2---:R-:W-:-:S05]  /*1560*/  @!P3 LOP3.LUT R2, R2, 0x8000, RZ, 0xb8, !PT ;  /* 0x000080000202b812 */ /* 0x004fca00078eb8ff */
[----:B------:R5:W-:Y:S02]  /*1570*/  @!P3 STS [UR14+0x8], R2 ;  /* 0x00000802ff00b988 */ /* 0x000be4000800080e */
.L_x_50:
[----:B------:R-:W-:Y:S05]  /*1580*/  BSYNC.RECONVERGENT B5 ;  /* 0x0000000000057941 */ /* 0x000fea0003800200 */
.L_x_45:
[----:B------:R-:W-:Y:S05]  /*1590*/  WARPSYNC.ALL ;  /* 0x0000000000007948 */ /* 0x000fea0003800000 */
[----:B------:R-:W-:Y:S01]  /*15a0*/  NOP ;  /* 0x0000000000007918 */ /* 0x000fe20000000000 */
[----:B------:R-:W-:-:S04]  /*15b0*/  UIADD3 UR4, UPT, UPT, UR4, 0x100, URZ ;  /* 0x0000010004047890 */ /* 0x000fc8000fffe0ff */
[----:B------:R-:W-:-:S04]  /*15c0*/  UIADD3 UR16, UP0, UPT, UR4, UR16, URZ ;  /* 0x0000001004107290 */ /* 0x000fc8000ff1e0ff */
[----:B------:R-:W-:Y:S01]  /*15d0*/  ULEA.HI.X.SX32 UR17, UR4, UR17, 0x1, UP0 ;  /* 0x0000001104117291 */ /* 0x000fe200080f0eff */
[----:B------:R-:W-:Y:S11]  /*15e0*/  @P0 BRA `(.L_x_51) ;  /* 0x0000000000300947 */ /* 0x000ff60003800000 */
[----:B--23-5:R-:W2:Y:S01]  /*15f0*/  S2R R2, SR_LANEID ;  /* 0x0000000000027919 */ /* 0x02cea20000000000 */
[----:B------:R-:W-:Y:S05]  /*1600*/  WARPSYNC.ALL ;  /* 0x0000000000007948 */ /* 0x000fea0003800000 */
[----:B------:R-:W-:Y:S01]  /*1610*/  NOP ;  /* 0x0000000000007918 */ /* 0x000fe20000000000 */
[----:B--2---:R-:W-:-:S05]  /*1620*/  IMAD.SHL.U32 R4, R2, 0x4, RZ ;  /* 0x0000000402047824 */ /* 0x004fca00078e00ff */
[----:B------:R-:W2:Y:S01]  /*1630*/  LDS R5, [R4+UR14] ;  /* 0x0000000e04057984 */ /* 0x000ea20008000800 */
[----:B------:R-:W-:-:S05]  /*1640*/  IADD3 R2, P1, PT, R4, UR16, RZ ;  /* 0x0000001004027c10 */ /* 0x000fca000ff3e0ff */
[----:B------:R-:W-:-:S05]  /*1650*/  IMAD.X R3, RZ, RZ, UR17, P1 ;  /* 0x00000011ff037e24 */ /* 0x000fca00088e06ff */
[----:B--2---:R2:W3:Y:S01]  /*1660*/  ATOMG.E.EXCH.STRONG.GPU PT, RZ, [R2], R5 ;  /* 0x0000000502ff73a8 */ /* 0x0044e200041ee100 */
[----:B------:R-:W-:-:S04]  /*1670*/  DEPBAR {5,4,3,2,1,0} ;  /* 0x0000003f0000791a */ /* 0x000fc80000000000 */
[----:B------:R-:W5:Y:S02]  /*1680*/  CCTL.E.C.LDCU.IV.DEEP [UR16] ;  /* 0x0000000010007540 */ /* 0x000f640009c08000 */
[----:B-----5:R2:W-:Y:S01]  /*1690*/  UTMACCTL.IV [UR16] ;  /* 0x00000000100079b9 */ /* 0x0205e20008000000 */
[----:B------:R-:W-:Y:S01]  /*16a0*/  NOP ;  /* 0x0000000000007918 */ /* 0x000fe20000000000 */
.L_x_51:
[----:B------:R-:W-:Y:S05]  /*16b0*/  @P0 BRA `(.L_x_52) ;  /* 0x00000000000c0947 */ /* 0x000fea0003800000 */
[----:B------:R0:W-:Y:S01]  /*16c0*/  UTMACMDFLUSH ;  /* 0x00000000000079b7 */ /* 0x0001e20000000000 */
[----:B------:R-:W-:Y:S05]  /*16d0*/  @P0 BRA `(.L_x_52) ;  /* 0x0000000000040947 */ /* 0x000fea0003800000 */
[----:B------:R-:W-:-:S04]  /*16e0*/  DEPBAR.LE SB0, 0x0 ;  /* 0x000080000000791a */ /* 0x000fc80000000000 */
.L_x_52:
[----:B------:R-:W-:Y:S05]  /*16f0*/  WARPSYNC.ALL ;  /* 0x0000000000007948 */ /* 0x000fea0003800000 */
[----:B------:R-:W-:Y:S01]  /*1700*/  NOP ;  /* 0x0000000000007918 */ /* 0x000fe20000000000 */
[----:B---3--:R-:W-:Y:S01]  /*1710*/  BAR.SYNC.DEFER_BLOCKING 0x0 ;  /* 0x0000000000007b1d */ /* 0x008fe20000010000 */
[----:B------:R-:W-:Y:S01]  /*1720*/  ISETP.GE.AND P0, PT, R10, 0x1, PT ;  /* 0x000000010a00780c */ /* 0x000fe20003f06270 */
[----:B------:R-:W-:Y:S01]  /*1730*/  USHF.L.U32 UR11, UR11, 0x8, URZ ;  /* 0x000000080b0b7899 */ /* 0x000fe200080006ff */
[----:B--2--5:R-:W-:Y:S01]  /*1740*/  SHF.R.U32.HI R2, RZ, 0x5, R0 ;  /* 0x00000005ff027819 */ /* 0x024fe20000011600 */
[----:B------:R-:W-:-:S02]  /*1750*/  USHF.L.U32 UR31, UR31, 0x6, URZ ;  /* 0x000000061f1f7899 */ /* 0x000fc400080006ff */
[----:B------:R-:W-:Y:S01]  /*1760*/  VOTEU.ALL UP0, P3 ;  /* 0x0000000000ff7886 */ /* 0x000fe20001800000 */
[----:B------:R-:W-:Y:S01]  /*1770*/  UMOV UR4, 0x1 ;  /* 0x0000000100047882 */ /* 0x000fe20000000000 */
[----:B------:R-:W-:Y:S01]  /*1780*/  VOTEU.ALL UP1, P3 ;  /* 0x0000000000ff7886 */ /* 0x000fe20001820000 */
[----:B------:R-:W-:Y:S02]  /*1790*/  R2UR UR15, R2 ;  /* 0x00000000020f72ca */ /* 0x000fe400000e0000 */
[----:B------:R-:W-:-:S04]  /*17a0*/  @!UP0 UIADD3 UR8, UPT, UPT, -UR4, 0x100000, URZ ;  /* 0x0010000004088890 */ /* 0x000fc8000fffe1ff */
[----:B------:R-:W-:Y:S02]  /*17b0*/  @!UP0 USHF.L.U32 UR9, UR8, 0xb, URZ ;  /* 0x0000000b08098899 */ /* 0x000fe400080006ff */
[----:B------:R-:W-:Y:S02]  /*17c0*/  @!UP0 USHF.L.U32 UR8, UR8, 0x1, URZ ;  /* 0x0000000108088899 */ /* 0x000fe400080006ff */
[----:B------:R-:W-:-:S04]  /*17d0*/  @!UP0 UIADD3 UR4, UPT, UPT, -UR4, 0x100000, URZ ;  /* 0x0010000004048890 */ /* 0x000fc8000fffe1ff */
[----:B------:R-:W-:Y:S02]  /*17e0*/  @!UP0 USHF.L.U32 UR5, UR4, 0xb, URZ ;  /* 0x0000000b04058899 */ /* 0x000fe400080006ff */
[----:B------:R-:W-:Y:S01]  /*17f0*/  @!UP0 USHF.L.U32 UR4, UR4, 0x1, URZ ;  /* 0x0000000104048899 */ /* 0x000fe200080006ff */
[----:B------:R-:W-:Y:S01]  /*1800*/  VOTEU.ALL UP0, P3 ;  /* 0x0000000000ff7886 */ /* 0x000fe20001800000 */
[----:B------:R-:W2:Y:S04]  /*1810*/  FENCE.VIEW.ASYNC.S ;  /* 0x00000000000073c6 */ /* 0x000ea80000000000 */
[----:B--2---:R2:W3:Y:S06]  /*1820*/  @!UP0 SYNCS.EXCH.64 URZ, [UR14+0x14000], UR8 ;  /* 0x014000080eff85b2 */ /* 0x0044ec0008000100 */
[----:B------:R2:W5:Y:S01]  /*1830*/  @!UP1 SYNCS.EXCH.64 URZ, [UR14+0x14010], UR4 ;  /* 0x014010040eff95b2 */ /* 0x0005620008000100 */
[----:B------:R-:W-:Y:S05]  /*1840*/  @!P0 BRA `(.L_x_53) ;  /* 0x0000000800908947 */ /* 0x000fea0003800000 */
[----:B---3-5:R-:W-:Y:S01]  /*1850*/  BAR.SYNC.DEFER_BLOCKING 0x0 ;  /* 0x0000000000007b1d */ /* 0x028fe20000010000 */
[----:B------:R-:W-:Y:S01]  /*1860*/  ELECT P1, URZ, PT ;  /* 0x0000000000ff782f */ /* 0x000fe20003820000 */
[----:B------:R-:W-:Y:S01]  /*1870*/  @!P3 IMAD.MOV.U32 R2, RZ, RZ, 0x14000 ;  /* 0x00014000ff02b424 */ /* 0x000fe200078e00ff */
[----:B--2---:R-:W-:Y:S02]  /*1880*/  ULOP3.LUT UR5, UR15, 0x1, URZ, 0xc0, !UPT ;  /* 0x000000010f057892 */ /* 0x004fe4000f8ec0ff */
[C---:B------:R-:W-:Y:S02]  /*1890*/  ISETP.LT.U32.AND P1, PT, R68.reuse, 0x40, P1 ;  /* 0x000000404400780c */ /* 0x040fe40000f21070 */
[----:B------:R-:W-:Y:S01]  /*18a0*/  ELECT P0, URZ, PT ;  /* 0x0000000000ff782f */ /* 0x000fe20003800000 */
[----:B------:R-:W-:Y:S02]  /*18b0*/  ULEA UR8, UR5, UR14, 0xd ;  /* 0x0000000e05087291 */ /* 0x000fe4000f8e68ff */
[----:B------:R-:W-:Y:S01]  /*18c0*/  USHF.L.U32 UR30, UR5, 0x6, URZ ;  /* 0x00000006051e7899 */ /* 0x000fe200080006ff */
[----:B------:R-:W-:Y:S01]  /*18d0*/  ISETP.LT.U32.AND P0, PT, R68, 0x40, P0 ;  /* 0x000000404400780c */ /* 0x000fe20000701070 */
[----:B------:R-:W-:-:S02]  /*18e0*/  UIADD3 UR4, UPT, UPT, UR14, 0x10000, URZ ;  /* 0x000100000e047890 */ /* 0x000fc4000fffe0ff */
[----:B------:R-:W-:Y:S02]  /*18f0*/  USHF.R.U32.HI UR18, URZ, 0x4, UR14 ;  /* 0x00000004ff127899 */ /* 0x000fe4000801160e */
[----:B------:R-:W-:Y:S02]  /*1900*/  USHF.R.U32.HI UR4, URZ, 0x4, UR4 ;  /* 0x00000004ff047899 */ /* 0x000fe40008011604 */
[----:B------:R-:W-:Y:S01]  /*1910*/  VOTEU.ANY UP1, P1 ;  /* 0x0000000000ff7886 */ /* 0x000fe20000820100 */
[----:B------:R-:W-:Y:S01]  /*1920*/  VOTEU.ANY UP0, P1 ;  /* 0x0000000000ff7886 */ /* 0x000fe20000800100 */
[----:B------:R-:W-:Y:S01]  /*1930*/  UMOV UR10, UR30 ;  /* 0x0000001e000a7c82 */ /* 0x000fe20008000000 */
[----:B------:R-:W-:Y:S02]  /*1940*/  USGXT.U32 UR18, UR18, 0xe ;  /* 0x0000000e1212789a */ /* 0x000fe40008000000 */
[----:B------:R-:W-:Y:S01]  /*1950*/  @UP1 UIADD3 UR28, UPT, UPT, UR8, 0x10000, URZ ;  /* 0x00010000081c1890 */ /* 0x000fe2000fffe0ff */
[----:B------:R2:W-:Y:S01]  /*1960*/  @!P3 SYNCS.ARRIVE.TRANS64 RZ, [UR14+0x14000], R2 ;  /* 0x01400002ffffb9a7 */ /* 0x0005e2000800000e */
[----:B------:R-:W-:Y:S01]  /*1970*/  @UP1 UIADD3 UR29, UPT, UPT, UR14, 0x14000, URZ ;  /* 0x000140000e1d1890 */ /* 0x000fe2000fffe0ff */
[----:B------:R-:W-:Y:S01]  /*1980*/  BAR.SYNC.DEFER_BLOCKING 0x0 ;  /* 0x0000000000007b1d */ /* 0x000fe20000010000 */
[----:B------:R-:W-:-:S02]  /*1990*/  UIMAD UR8, UR5, 0x6000, UR8 ;  /* 0x00006000050878a4 */ /* 0x000fc4000f8e0208 */
[----:B------:R-:W-:-:S03]  /*19a0*/  USGXT.U32 UR22, UR4, 0xe ;  /* 0x0000000e0416789a */ /* 0x000fc60008000000 */
[----:B------:R-:W-:Y:S01]  /*19b0*/  VOTEU.ANY UP2, P0 ;  /* 0x0000000000ff7886 */ /* 0x000fe20000040100 */
[----:B------:R-:W-:Y:S01]  /*19c0*/  VOTEU.ANY UP1, P0 ;  /* 0x0000000000ff7886 */ /* 0x000fe20000020100 */
[----:B------:R-:W-:Y:S01]  /*19d0*/  UMOV UR4, URZ ;  /* 0x000000ff00047c82 */ /* 0x000fe20008000000 */
[----:B------:R-:W-:Y:S01]  /*19e0*/  UMOV UR19, 0x40004040 ;  /* 0x4000404000137882 */ /* 0x000fe20000000000 */
[----:B------:R-:W-:Y:S01]  /*19f0*/  UMOV UR23, 0x40004040 ;  /* 0x4000404000177882 */ /* 0x000fe20000000000 */
[----:B------:R-:W-:Y:S01]  /*1a00*/  @UP2 UIADD3 UR9, UPT, UPT, UR14, 0x14000, URZ ;  /* 0x000140000e092890 */ /* 0x000fe2000fffe0ff */
[----:B------:R2:W-:Y:S01]  /*1a10*/  @UP0 UTMALDG.2D [UR28], [UR12] ;  /* 0x0000001c0c0005b4 */ /* 0x0005e20008008000 */
[----:B------:R-:W-:-:S04]  /*1a20*/  UIADD3 UR20, UP0, UPT, UR18, 0x2, URZ ;  /* 0x0000000212147890 */ /* 0x000fc8000ff1e0ff */
[----:B------:R-:W-:Y:S02]  /*1a30*/  UIADD3.X UR21, UPT, UPT, UR4, 0x40004040, URZ, UP0, !UPT ;  /* 0x4000404004157890 */ /* 0x000fe400087fe4ff */
[----:B------:R-:W-:Y:S01]  /*1a40*/  UIADD3 UR24, UP0, UPT, UR22, 0x2, URZ ;  /* 0x0000000216187890 */ /* 0x000fe2000ff1e0ff */
[----:B------:R3:W-:Y:S06]  /*1a50*/  MEMBAR.ALL.CTA ;  /* 0x0000000000007992 */ /* 0x0007ec0000008000 */
[----:B---3--:R-:W3:Y:S01]  /*1a60*/  FENCE.VIEW.ASYNC.S ;  /* 0x00000000000073c6 */ /* 0x008ee20000000000 */
[----:B------:R-:W-:-:S02]  /*1a70*/  UIADD3.64 UR32, UPT, UPT, UR20, 0x2, URZ ;  /* 0x0000000214207897 */ /* 0x000fc4000fffe0ff */
[----:B------:R-:W-:Y:S02]  /*1a80*/  UIADD3.X UR25, UPT, UPT, UR4, 0x40004040, URZ, UP0, !UPT ;  /* 0x4000404004197890 */ /* 0x000fe400087fe4ff */
[----:B------:R-:W-:Y:S02]  /*1a90*/  UIADD3.64 UR34, UPT, UPT, UR20, 0x4, URZ ;  /* 0x0000000414227897 */ /* 0x000fe4000fffe0ff */
[----:B------:R-:W-:Y:S02]  /*1aa0*/  UIADD3.64 UR36, UPT, UPT, UR20, 0x7fe, URZ ;  /* 0x000007fe14247897 */ /* 0x000fe4000fffe0ff */
[----:B------:R-:W-:Y:S02]  /*1ab0*/  UIADD3.64 UR38, UPT, UPT, UR20, 0x800, URZ ;  /* 0x0000080014267897 */ /* 0x000fe4000fffe0ff */
[----:B------:R-:W-:Y:S02]  /*1ac0*/  UIADD3.64 UR40, UPT, UPT, UR20, 0x802, URZ ;  /* 0x0000080214287897 */ /* 0x000fe4000fffe0ff */
[----:B------:R-:W-:-:S02]  /*1ad0*/  UIADD3.64 UR42, UPT, UPT, UR20, 0x804, URZ ;  /* 0x00000804142a7897 */ /* 0x000fc4000fffe0ff */
[----:B------:R-:W-:Y:S02]  /*1ae0*/  UIADD3.64 UR44, UPT, UPT, UR24, 0x2, URZ ;  /* 0x00000002182c7897 */ /* 0x000fe4000fffe0ff */
[----:B------:R-:W-:Y:S02]  /*1af0*/  UIADD3.64 UR46, UPT, UPT, UR24, 0x4, URZ ;  /* 0x00000004182e7897 */ /* 0x000fe4000fffe0ff */
[----:B------:R-:W-:Y:S02]  /*1b00*/  UIADD3.64 UR48, UPT, UPT, UR24, 0x1fe, URZ ;  /* 0x000001fe18307897 */ /* 0x000fe4000fffe0ff */
[----:B------:R-:W-:Y:S02]  /*1b10*/  UIADD3.64 UR50, UPT, UPT, UR24, 0x200, URZ ;  /* 0x0000020018327897 */ /* 0x000fe4000fffe0ff */
[----:B------:R-:W-:Y:S01]  /*1b20*/  UIADD3.64 UR52, UPT, UPT, UR24, 0x202, URZ ;  /* 0x0000020218347897 */ /* 0x000fe2000fffe0ff */
[----:B---3--:R-:W-:Y:S01]  /*1b30*/  BAR.SYNC.DEFER_BLOCKING 0x0 ;  /* 0x0000000000007b1d */ /* 0x008fe20000010000 */
[----:B------:R-:W-:-:S02]  /*1b40*/  UIADD3.64 UR54, UPT, UPT, UR24, 0x204, URZ ;  /* 0x0000020418367897 */ /* 0x000fc4000fffe0ff */
[----:B------:R-:W-:-:S03]  /*1b50*/  UISETP.NE.U32.AND UP0, UPT, UR15, URZ, UPT ;  /* 0x000000ff0f00728c */ /* 0x000fc6000bf05070 */
[----:B------:R2:W-:Y:S02]  /*1b60*/  @UP1 UTMALDG.2D [UR8], [UR6] ;  /* 0x00000008060015b4 */ /* 0x0005e40008008000 */
[----:B------:R-:W-:Y:S06]  /*1b70*/  BAR.SYNC.DEFER_BLOCKING 0x0 ;  /* 0x0000000000007b1d */ /* 0x000fec0000010000 */
[----:B------:R-:W3:Y:S02]  /*1b80*/  SYNCS.PHASECHK.TRANS64.TRYWAIT P0, [UR14+0x14000], RZ ;  /* 0x014000ffff0075a7 */ /* 0x000ee4000800110e */
[----:B--23--:R-:W-:Y:S05]  /*1b90*/  @!P0 BRA `(.L_x_54) ;  /* 0x0000000c00bc8947 */ /* 0x00cfea0003800000 */
.L_x_66:
[----:B------:R-:W-:Y:S05]  /*1ba0*/  BRA.U UP0, `(.L_x_55) ;  /* 0x0000000100647547 */ /* 0x000fea000b800000 */
[----:B------:R-:W-:Y:S01]  /*1bb0*/  UMOV UR4, 0x0 ;  /* 0x0000000000047882 */ /* 0x000fe20000000000 */
[----:B------:R-:W-:Y:S01]  /*1bc0*/  UMOV UR5, 0x4400010 ;  /* 0x0440001000057882 */ /* 0x000fe20000000000 */
[----:B------:R-:W-:Y:S01]  /*1bd0*/  UMOV UR8, 0x0 ;  /* 0x0000000000087882 */ /* 0x000fe20000000000 */
[----:B------:R-:W-:Y:S01]  /*1be0*/  UMOV UR9, 0x4400010 ;  /* 0x0440001000097882 */ /* 0x000fe20000000000 */
[----:B------:R-:W-:Y:S01]  /*1bf0*/  UMOV UR28, 0x0 ;  /* 0x00000000001c7882 */ /* 0x000fe20000000000 */
[----:B------:R-:W-:Y:S01]  /*1c00*/  UMOV UR29, 0x4400010 ;  /* 0x04400010001d7882 */ /* 0x000fe20000000000 */
[----:B------:R2:W-:Y:S01]  /*1c10*/  UTCHMMA gdesc[UR22], gdesc[UR18], tmem[UR26], tmem[UR4], idesc[UR5], !UPT ;  /* 0x00ff0412160075ea */ /* 0x0005e2000f80001a */
[----:B------:R-:W-:Y:S01]  /*1c20*/  UMOV UR56, 0x0 ;  /* 0x0000000000387882 */ /* 0x000fe20000000000 */
[----:B------:R-:W-:Y:S01]  /*1c30*/  UMOV UR57, 0x4400010 ;  /* 0x0440001000397882 */ /* 0x000fe20000000000 */
[----:B------:R2:W-:Y:S01]  /*1c40*/  UTCHMMA gdesc[UR24], gdesc[UR20], tmem[UR26], tmem[UR8], idesc[UR9], UPT ;  /* 0x00ff0814180075ea */ /* 0x0005e2000b80001a */
        /* <DEDUP_REMOVED lines=12> */
[----:B------:R2:W-:Y:S01]  /*1d10*/  UTCHMMA gdesc[UR52], gdesc[UR40], tmem[UR26], tmem[UR62], idesc[UR63], UPT ;  /* 0x00ff3e28340075ea */ /* 0x0005e2000b80001a */
[----:B------:R2:W-:Y:S01]  /*1d20*/  UTCHMMA gdesc[UR54], gdesc[UR42], tmem[UR26], tmem[UR64], idesc[UR65], UPT ;  /* 0x00ff402a360075ea */ /* 0x0005e2000b80001a */
[----:B------:R-:W-:Y:S01]  /*1d30*/  NOP ;  /* 0x0000000000007918 */ /* 0x000fe20000000000 */
.L_x_55:
[----:B------:R-:W-:Y:S01]  /*1d40*/  ELECT P0, URZ, PT ;  /* 0x0000000000ff782f */ /* 0x000fe20003800000 */
[----:B--2---:R-:W-:-:S03]  /*1d50*/  UIADD3 UR4, UPT, UPT, UR14, 0x14010, URZ ;  /* 0x000140100e047890 */ /* 0x004fc6000fffe0ff */
[----:B------:R-:W-:Y:S01]  /*1d60*/  ISETP.LT.U32.AND P0, PT, R68, 0x20, P0 ;  /* 0x000000204400780c */ /* 0x000fe20000701070 */
[----:B------:R-:W-:-:S12]  /*1d70*/  UMOV UR5, URZ ;  /* 0x000000ff00057c82 */ /* 0x000fd80008000000 */
[----:B------:R-:W-:Y:S01]  /*1d80*/  VOTEU.ANY UP0, P0 ;  /* 0x0000000000ff7886 */ /* 0x000fe20000000100 */
[----:B------:R-:W-:Y:S01]  /*1d90*/  VOTEU.ANY UP1, P0 ;  /* 0x0000000000ff7886 */ /* 0x000fe20000020100 */
[----:B------:R-:W-:-:S03]  /*1da0*/  ISETP.GE.U32.AND P0, PT, R10, 0x81, PT ;  /* 0x000000810a00780c */ /* 0x000fc60003f06070 */
[----:B------:R-:W-:Y:S02]  /*1db0*/  @UP0 UMOV UR8, UR4 ;  /* 0x0000000400080c82 */ /* 0x000fe40008000000 */
[----:B------:R2:W-:Y:S01]  /*1dc0*/  @UP1 UTCBAR [UR8], URZ ;  /* 0x000000ff080013e9 */ /* 0x0005e200080000ff */
[----:B------:R-:W-:Y:S06]  /*1dd0*/  BAR.SYNC.DEFER_BLOCKING 0x0 ;  /* 0x0000000000007b1d */ /* 0x000fec0000010000 */
[----:B------:R-:W3:Y:S02]  /*1de0*/  SYNCS.PHASECHK.TRANS64.TRYWAIT P1, [UR14+0x14010], RZ ;  /* 0x014010ffff0075a7 */ /* 0x000ee4000802110e */
[----:B--23--:R-:W-:Y:S05]  /*1df0*/  @!P1 BRA `(.L_x_56) ;  /* 0x0000000c00309947 */ /* 0x00cfea0003800000 */
.L_x_67:
[----:B------:R-:W-:Y:S05]  /*1e00*/  @!P0 BRA `(.L_x_53) ;  /* 0x0000000400208947 */ /* 0x000fea0003800000 */
[----:B------:R-:W-:Y:S01]  /*1e10*/  IMAD.MOV.U32 R2, RZ, RZ, 0x1 ;  /* 0x00000001ff027424 */ /* 0x000fe200078e00ff */
[----:B------:R-:W2:Y:S01]  /*1e20*/  LDCU UR68, c[0x0][0x3a0] ;  /* 0x00007400ff4477ac */ /* 0x000ea20008000800 */
[----:B------:R-:W-:-:S05]  /*1e30*/  UMOV UR27, 0x80 ;  /* 0x00000080001b7882 */ /* 0x000fca0000000000 */
.L_x_60:
[----:B------:R-:W-:Y:S01]  /*1e40*/  BAR.SYNC.DEFER_BLOCKING 0x0 ;  /* 0x0000000000007b1d */ /* 0x000fe20000010000 */
[----:B------:R-:W-:Y:S01]  /*1e50*/  ELECT P1, URZ, PT ;  /* 0x0000000000ff782f */ /* 0x000fe20003820000 */
[----:B------:R-:W-:Y:S01]  /*1e60*/  @!P3 IMAD.MOV.U32 R3, RZ, RZ, 0x14000 ;  /* 0x00014000ff03b424 */ /* 0x000fe200078e00ff */
[----:B------:R-:W-:Y:S02]  /*1e70*/  ULOP3.LUT UR8, UR15, 0x1, URZ, 0xc0, !UPT ;  /* 0x000000010f087892 */ /* 0x000fe4000f8ec0ff */
[C---:B------:R-:W-:Y:S02]  /*1e80*/  ISETP.LT.U32.AND P1, PT, R68.reuse, 0x40, P1 ;  /* 0x000000404400780c */ /* 0x040fe40000f21070 */
[----:B------:R-:W-:Y:S01]  /*1e90*/  ELECT P0, URZ, PT ;  /* 0x0000000000ff782f */ /* 0x000fe20003800000 */
[----:B------:R-:W-:Y:S02]  /*1ea0*/  ULEA UR9, UR8, UR14, 0xd ;  /* 0x0000000e08097291 */ /* 0x000fe4000f8e68ff */
[----:B------:R-:W-:Y:S01]  /*1eb0*/  ULEA UR30, UR8, UR27, 0x6 ;  /* 0x0000001b081e7291 */ /* 0x000fe2000f8e30ff */
[----:B------:R-:W-:Y:S01]  /*1ec0*/  ISETP.LT.U32.AND P0, PT, R68, 0x40, P0 ;  /* 0x000000404400780c */ /* 0x000fe20000701070 */
[----:B------:R-:W-:-:S05]  /*1ed0*/  UIMAD UR8, UR8, 0x6000, UR9 ;  /* 0x00006000080878a4 */ /* 0x000fca000f8e0209 */
[----:B------:R-:W-:Y:S01]  /*1ee0*/  UMOV UR10, UR30 ;  /* 0x0000001e000a7c82 */ /* 0x000fe20008000000 */
[----:B------:R-:W-:-:S05]  /*1ef0*/  VOTEU.ANY UP0, P1 ;  /* 0x0000000000ff7886 */ /* 0x000fca0000800100 */
[----:B------:R-:W-:Y:S01]  /*1f00*/  @UP0 UIADD3 UR28, UPT, UPT, UR9, 0x10000, URZ ;  /* 0x00010000091c0890 */ /* 0x000fe2000fffe0ff */
[----:B------:R3:W-:Y:S01]  /*1f10*/  @!P3 SYNCS.ARRIVE.TRANS64 RZ, [UR14+0x14000], R3 ;  /* 0x01400003ffffb9a7 */ /* 0x0007e2000800000e */
[----:B------:R-:W-:Y:S01]  /*1f20*/  @UP0 UIADD3 UR29, UPT, UPT, UR14, 0x14000, URZ ;  /* 0x000140000e1d0890 */ /* 0x000fe2000fffe0ff */
[----:B------:R-:W-:Y:S01]  /*1f30*/  VOTEU.ANY UP0, P1 ;  /* 0x0000000000ff7886 */ /* 0x000fe20000800100 */
[----:B------:R-:W-:Y:S01]  /*1f40*/  BAR.SYNC.DEFER_BLOCKING 0x0 ;  /* 0x0000000000007b1d */ /* 0x000fe20000010000 */
[----:B---3--:R-:W-:-:S05]  /*1f50*/  IMAD.U32 R3, R2, -0x80000000, RZ ;  /* 0x8000000002037824 */ /* 0x008fca00078e00ff */
[----:B------:R-:W-:-:S05]  /*1f60*/  VOTEU.ANY UP1, P0 ;  /* 0x0000000000ff7886 */ /* 0x000fca0000020100 */
[----:B------:R-:W-:Y:S01]  /*1f70*/  @UP1 UIADD3 UR9, UPT, UPT, UR14, 0x14000, URZ ;  /* 0x000140000e091890 */ /* 0x000fe2000fffe0ff */
[----:B------:R-:W-:Y:S01]  /*1f80*/  VOTEU.ANY UP1, P0 ;  /* 0x0000000000ff7886 */ /* 0x000fe20000020100 */
[----:B------:R3:W-:Y:S01]  /*1f90*/  @UP0 UTMALDG.2D [UR28], [UR12] ;  /* 0x0000001c0c0005b4 */ /* 0x0007e20008008000 */
[----:B------:R-:W-:Y:S01]  /*1fa0*/  UISETP.NE.U32.AND UP0, UPT, UR15, URZ, UPT ;  /* 0x000000ff0f00728c */ /* 0x000fe2000bf05070 */
[----:B------:R5:W-:Y:S06]  /*1fb0*/  MEMBAR.ALL.CTA ;  /* 0x0000000000007992 */ /* 0x000bec0000008000 */
[----:B-----5:R-:W5:Y:S02]  /*1fc0*/  FENCE.VIEW.ASYNC.S ;  /* 0x00000000000073c6 */ /* 0x020f640000000000 */
[----:B-----5:R-:W-:Y:S06]  /*1fd0*/  BAR.SYNC.DEFER_BLOCKING 0x0 ;  /* 0x0000000000007b1d */ /* 0x020fec0000010000 */
[----:B------:R3:W-:Y:S02]  /*1fe0*/  @UP1 UTMALDG.2D [UR8], [UR6] ;  /* 0x00000008060015b4 */ /* 0x0007e40008008000 */
[----:B------:R-:W-:Y:S06]  /*1ff0*/  BAR.SYNC.DEFER_BLOCKING 0x0 ;  /* 0x0000000000007b1d */ /* 0x000fec0000010000 */
[----:B------:R-:W5:Y:S02]  /*2000*/  SYNCS.PHASECHK.TRANS64.TRYWAIT P0, [UR14+0x14000], R3 ;  /* 0x01400003ff0075a7 */ /* 0x000f64000800110e */
[----:B---3-5:R-:W-:Y:S05]  /*2010*/  @!P0 BRA `(.L_x_57) ;  /* 0x0000000800b48947 */ /* 0x028fea0003800000 */
.L_x_68:
[----:B------:R-:W-:Y:S05]  /*2020*/  BRA.U UP0, `(.L_x_58) ;  /* 0x0000000100647547 */ /* 0x000fea000b800000 */
[----:B------:R-:W-:Y:S01]  /*2030*/  UMOV UR8, 0x0 ;  /* 0x0000000000087882 */ /* 0x000fe20000000000 */
[----:B------:R-:W-:Y:S01]  /*2040*/  UMOV UR9, 0x4400010 ;  /* 0x0440001000097882 */ /* 0x000fe20000000000 */
[----:B------:R-:W-:Y:S01]  /*2050*/  UMOV UR28, 0x0 ;  /* 0x00000000001c7882 */ /* 0x000fe20000000000 */
[----:B------:R-:W-:Y:S01]  /*2060*/  UMOV UR29, 0x4400010 ;  /* 0x04400010001d7882 */ /* 0x000fe20000000000 */
        /* <DEDUP_REMOVED lines=21> */
.L_x_58:
[----:B------:R-:W-:-:S04]  /*21c0*/  ELECT P0, URZ, PT ;  /* 0x0000000000ff782f */ /* 0x000fc80003800000 */
[----:B------:R-:W-:-:S13]  /*21d0*/  ISETP.LT.U32.AND P0, PT, R68, 0x20, P0 ;  /* 0x000000204400780c */ /* 0x000fda0000701070 */
[----:B------:R-:W-:Y:S01]  /*21e0*/  VOTEU.ANY UP0, P0 ;  /* 0x0000000000ff7886 */ /* 0x000fe20000000100 */
[----:B------:R-:W-:-:S04]  /*21f0*/  VOTEU.ANY UP1, P0 ;  /* 0x0000000000ff7886 */ /* 0x000fc80000020100 */
[----:B---3--:R-:W-:Y:S02]  /*2200*/  @UP0 UMOV UR8, UR4 ;  /* 0x0000000400080c82 */ /* 0x008fe40008000000 */
[----:B------:R3:W-:Y:S01]  /*2210*/  @UP1 UTCBAR [UR8], URZ ;  /* 0x000000ff080013e9 */ /* 0x0007e200080000ff */
[----:B------:R-:W-:Y:S06]  /*2220*/  BAR.SYNC.DEFER_BLOCKING 0x0 ;  /* 0x0000000000007b1d */ /* 0x000fec0000010000 */
[----:B------:R-:W5:Y:S02]  /*2230*/  SYNCS.PHASECHK.TRANS64.TRYWAIT P0, [UR14+0x14010], R3 ;  /* 0x01401003ff0075a7 */ /* 0x000f64000800110e */
[----:B---3-5:R-:W-:Y:S05]  /*2240*/  @!P0 BRA `(.L_x_59) ;  /* 0x0000000800348947 */ /* 0x028fea0003800000 */
.L_x_69:
[----:B------:R-:W-:Y:S01]  /*2250*/  UIADD3 UR27, UPT, UPT, UR27, 0x80, URZ ;  /* 0x000000801b1b7890 */ /* 0x000fe2000fffe0ff */
[----:B------:R-:W-:-:S03]  /*2260*/  LOP3.LUT R2, R2, 0x1, RZ, 0x3c, !PT ;  /* 0x0000000102027812 */ /* 0x000fc600078e3cff */
[----:B--2---:R-:W-:-:S09]  /*2270*/  UISETP.GE.AND UP0, UPT, UR27, UR68, UPT ;  /* 0x000000441b00728c */ /* 0x004fd2000bf06270 */
[----:B------:R-:W-:Y:S05]  /*2280*/  BRA.U !UP0, `(.L_x_60) ;  /* 0xfffffff908ec7547 */ /* 0x000fea000b83ffff */
.L_x_53:
[----:B---3-5:R-:W-:Y:S06]  /*2290*/  BAR.SYNC.DEFER_BLOCKING 0x0 ;  /* 0x0000000000007b1d */ /* 0x028fec0000010000 */
[----:B------:R-:W-:Y:S04]  /*22a0*/  BSSY.RECONVERGENT B5, `(.L_x_61) ;  /* 0x0000004000057945 */ /* 0x000fe80003800200 */
[----:B------:R-:W-:Y:S05]  /*22b0*/  @P3 BRA `(.L_x_62) ;  /* 0x0000000000083947 */ /* 0x000fea0003800000 */
[----:B------:R-:W3:Y:S02]  /*22c0*/  SYNCS.CCTL.IV [UR14+0x14000] ;  /* 0x01400000ff0079b1 */ /* 0x000ee4000800000e */
[----:B---3--:R-:W3:Y:S02]  /*22d0*/  SYNCS.CCTL.IV [UR14+0x14010] ;  /* 0x01401000ff0079b1 */ /* 0x008ee4000800000e */
.L_x_62:
[----:B--2---:R-:W-:Y:S05]  /*22e0*/  BSYNC.RECONVERGENT B5 ;  /* 0x0000000000057941 */ /* 0x004fea0003800200 */
.L_x_61:
[----:B------:R-:W-:Y:S01]  /*22f0*/  ULOP3.LUT UR4, UR15, 0x3, URZ, 0xc0, !UPT ;  /* 0x000000030f047892 */ /* 0x000fe2000f8ec0ff */
[C---:B------:R-:W-:Y:S01]  /*2300*/  IMAD.SHL.U32 R4, R0.reuse, 0x80, RZ ;  /* 0x0000008000047824 */ /* 0x040fe200078e00ff */
[----:B------:R-:W-:Y:S01]  /*2310*/  USHF.L.U32 UR15, UR15, 0x5, URZ ;  /* 0x000000050f0f7899 */ /* 0x000fe200080006ff */
[C---:B------:R-:W-:Y:S01]  /*2320*/  IMAD.SHL.U32 R2, R0.reuse, 0x40, RZ ;  /* 0x0000004000027824 */ /* 0x040fe200078e00ff */
[----:B------:R-:W-:Y:S01]  /*2330*/  ULEA UR5, UR4, UR26, 0x15 ;  /* 0x0000001a04057291 */ /* 0x000fe2000f8ea8ff */
[C---:B------:R-:W-:Y:S01]  /*2340*/  IMAD.SHL.U32 R3, R0.reuse, 0x10, RZ ;  /* 0x0000001000037824 */ /* 0x040fe200078e00ff */
[----:B------:R-:W-:Y:S01]  /*2350*/  ULOP3.LUT UR15, UR15, 0x80, URZ, 0xc0, !UPT ;  /* 0x000000800f0f7892 */ /* 0x000fe2000f8ec0ff */
[----:B------:R-:W-:Y:S01]  /*2360*/  IMAD.SHL.U32 R0, R0, 0x200, RZ ;  /* 0x0000020000007824 */ /* 0x000fe200078e00ff */
[----:B------:R-:W-:Y:S02]  /*2370*/  LOP3.LUT R5, R4, 0x4780, RZ, 0xc0, !PT ;  /* 0x0000478004057812 */ /* 0x000fe400078ec0ff */
[----:B------:R-:W-:-:S02]  /*2380*/  ELECT P0, URZ, PT ;  /* 0x0000000000ff782f */ /* 0x000fc40003800000 */
[----:B------:R-:W-:Y:S01]  /*2390*/  LOP3.LUT R2, R2, 0x1800, RZ, 0xc0, !PT ;  /* 0x0000180002027812 */ /* 0x000fe200078ec0ff */
[----:B------:R-:W-:Y:S01]  /*23a0*/  UIADD3 UR5, UPT, UPT, UR5, UR15, URZ ;  /* 0x0000000f05057290 */ /* 0x000fe2000fffe0ff */
[----:B------:R-:W-:Y:S01]  /*23b0*/  LOP3.LUT R5, R5, 0x2000, R0, 0xf8, !PT ;  /* 0x0000200005057812 */ /* 0x000fe200078ef800 */
[----:B------:R-:W-:Y:S01]  /*23c0*/  UMOV UR6, UR31 ;  /* 0x0000001f00067c82 */ /* 0x000fe20008000000 */
[----:B------:R-:W-:Y:S02]  /*23d0*/  LOP3.LUT R2, R2, 0x70, R3, 0xf8, !PT ;  /* 0x0000007002027812 */ /* 0x000fe400078ef803 */
[----:B------:R-:W-:Y:S02]  /*23e0*/  ISETP.LT.U32.AND P0, PT, R68, 0x80, P0 ;  /* 0x000000804400780c */ /* 0x000fe40000701070 */
[----:B------:R-:W-:Y:S02]  /*23f0*/  LOP3.LUT R2, R5, R2, RZ, 0xfc, !PT ;  /* 0x0000000205027212 */ /* 0x000fe400078efcff */
[----:B----4-:R-:W-:Y:S01]  /*2400*/  LDTM.16dp32bit_t0_t15.x64 R4, tmem[UR5] ;  /* 0x00000005000479ee */ /* 0x010fe20008b00000 */
[----:B------:R-:W2:Y:S01]  /*2410*/  LDTM.16dp32bit_t16_t31.x64 R4, tmem[UR5+0x40] ;  /* 0x00004005000479ee */ /* 0x000ea20008b20000 */
[----:B------:R-:W-:Y:S01]  /*2420*/  NOP ;  /* 0x0000000000007918 */ /* 0x000fe20000000000 */
[C---:B------:R-:W-:Y:S01]  /*2430*/  LOP3.LUT R0, R2.reuse, 0x10, RZ, 0x3c, !PT ;  /* 0x0000001002007812 */ /* 0x040fe200078e3cff */
[----:B------:R-:W-:Y:S01]  /*2440*/  ULEA UR5, UR4, UR11, 0x6 ;  /* 0x0000000b04057291 */ /* 0x000fe2000f8e30ff */
[----:B------:R-:W-:Y:S01]  /*2450*/  LOP3.LUT R3, R2, 0x20, RZ, 0x3c, !PT ;  /* 0x0000002002037812 */ /* 0x000fe200078e3cff */
[----:B------:R-:W-:-:S03]  /*2460*/  ULEA UR4, UR4, UR14, 0xd ;  /* 0x0000000e04047291 */ /* 0x000fc6000f8e68ff */
[----:B--2---:R-:W-:Y:S01]  /*2470*/  VOTEU.ANY UP1, P0 ;  /* 0x0000000000ff7886 */ /* 0x004fe20000020100 */
[----:B------:R-:W-:Y:S01]  /*2480*/  VOTEU.ANY UP0, P0 ;  /* 0x0000000000ff7886 */ /* 0x000fe20000000100 */
[----:B------:R-:W-:Y:S02]  /*2490*/  F2FP.F16.F32.PACK_AB R4, R5, R4 ;  /* 0x000000040504723e */ /* 0x000fe400000000ff */
[----:B------:R-:W-:Y:S02]  /*24a0*/  F2FP.F16.F32.PACK_AB R5, R7, R6 ;  /* 0x000000060705723e */ /* 0x000fe400000000ff */
[----:B------:R-:W-:Y:S02]  /*24b0*/  F2FP.F16.F32.PACK_AB R12, R13, R12 ;  /* 0x0000000c0d0c723e */ /* 0x000fe400000000ff */
[----:B------:R-:W-:Y:S02]  /*24c0*/  F2FP.F16.F32.PACK_AB R6, R9, R8 ;  /* 0x000000080906723e */ /* 0x000fe400000000ff */
[----:B------:R-:W-:-:S02]  /*24d0*/  F2FP.F16.F32.PACK_AB R7, R11, R10 ;  /* 0x0000000a0b07723e */ /* 0x000fc400000000ff */
[----:B------:R-:W-:Y:S02]  /*24e0*/  F2FP.F16.F32.PACK_AB R13, R15, R14 ;  /* 0x0000000e0f0d723e */ /* 0x000fe400000000ff */
[----:B------:R-:W-:Y:S01]  /*24f0*/  F2FP.F16.F32.PACK_AB R20, R21, R20 ;  /* 0x000000141514723e */ /* 0x000fe200000000ff */
[----:B---3--:R2:W-:Y:S01]  /*2500*/  STS.128 [R2+UR14], R4 ;  /* 0x0000000402007988 */ /* 0x0085e20008000c0e */
[----:B------:R-:W-:Y:S02]  /*2510*/  F2FP.F16.F32.PACK_AB R14, R17, R16 ;  /* 0x00000010110e723e */ /* 0x000fe400000000ff */
[----:B------:R-:W-:Y:S02]  /*2520*/  F2FP.F16.F32.PACK_AB R15, R19, R18 ;  /* 0x00000012130f723e */ /* 0x000fe400000000ff */
[----:B------:R-:W-:Y:S02]  /*2530*/  F2FP.F16.F32.PACK_AB R21, R23, R22 ;  /* 0x000000161715723e */ /* 0x000fe400000000ff */
[----:B------:R-:W-:Y:S01]  /*2540*/  F2FP.F16.F32.PACK_AB R28, R29, R28 ;  /* 0x0000001c1d1c723e */ /* 0x000fe200000000ff */
[----:B------:R2:W-:Y:S01]  /*2550*/  STS.128 [R0+UR14], R12 ;  /* 0x0000000c00007988 */ /* 0x0005e20008000c0e */
[----:B------:R-:W-:-:S02]  /*2560*/  F2FP.F16.F32.PACK_AB R22, R25, R24 ;  /* 0x000000181916723e */ /* 0x000fc400000000ff */
[----:B------:R-:W-:Y:S02]  /*2570*/  F2FP.F16.F32.PACK_AB R23, R27, R26 ;  /* 0x0000001a1b17723e */ /* 0x000fe400000000ff */
[----:B------:R-:W-:Y:S02]  /*2580*/  F2FP.F16.F32.PACK_AB R29, R31, R30 ;  /* 0x0000001e1f1d723e */ /* 0x000fe400000000ff */
[----:B------:R-:W-:Y:S01]  /*2590*/  F2FP.F16.F32.PACK_AB R36, R37, R36 ;  /* 0x000000242524723e */ /* 0x000fe200000000ff */
[----:B------:R2:W-:Y:S01]  /*25a0*/  STS.128 [R3+UR14], R20 ;  /* 0x0000001403007988 */ /* 0x0005e20008000c0e */
[----:B------:R-:W-:Y:S02]  /*25b0*/  F2FP.F16.F32.PACK_AB R30, R33, R32 ;  /* 0x00000020211e723e */ /* 0x000fe400000000ff */
[----:B------:R-:W-:Y:S02]  /*25c0*/  F2FP.F16.F32.PACK_AB R31, R35, R34 ;  /* 0x00000022231f723e */ /* 0x000fe400000000ff */
[----:B------:R-:W-:-:S02]  /*25d0*/  F2FP.F16.F32.PACK_AB R37, R39, R38 ;  /* 0x000000262725723e */ /* 0x000fc400000000ff */
[----:B------:R-:W-:Y:S02]  /*25e0*/  F2FP.F16.F32.PACK_AB R44, R45, R44 ;  /* 0x0000002c2d2c723e */ /* 0x000fe400000000ff */
[----:B------:R-:W-:Y:S02]  /*25f0*/  LOP3.LUT R8, R2, 0x30, RZ, 0x3c, !PT ;  /* 0x0000003002087812 */ /* 0x000fe400078e3cff */
[----:B------:R-:W-:Y:S02]  /*2600*/  F2FP.F16.F32.PACK_AB R38, R41, R40 ;  /* 0x000000282926723e */ /* 0x000fe400000000ff */
[----:B------:R-:W-:Y:S01]  /*2610*/  F2FP.F16.F32.PACK_AB R39, R43, R42 ;  /* 0x0000002a2b27723e */ /* 0x000fe200000000ff */
[----:B------:R2:W-:Y:S01]  /*2620*/  STS.128 [R8+UR14], R28 ;  /* 0x0000001c08007988 */ /* 0x0005e20008000c0e */
[----:B------:R-:W-:Y:S02]  /*2630*/  F2FP.F16.F32.PACK_AB R45, R47, R46 ;  /* 0x0000002e2f2d723e */ /* 0x000fe400000000ff */
[----:B------:R-:W-:-:S02]  /*2640*/  F2FP.F16.F32.PACK_AB R52, R53, R52 ;  /* 0x000000343534723e */ /* 0x000fc400000000ff */
[C---:B------:R-:W-:Y:S02]  /*2650*/  LOP3.LUT R9, R2.reuse, 0x40, RZ, 0x3c, !PT ;  /* 0x0000004002097812 */ /* 0x040fe400078e3cff */
[----:B------:R-:W-:Y:S02]  /*2660*/  F2FP.F16.F32.PACK_AB R46, R49, R48 ;  /* 0x00000030312e723e */ /* 0x000fe400000000ff */
[----:B------:R-:W-:Y:S01]  /*2670*/  F2FP.F16.F32.PACK_AB R47, R51, R50 ;  /* 0x00000032332f723e */ /* 0x000fe200000000ff */
[----:B------:R2:W-:Y:S01]  /*2680*/  STS.128 [R9+UR14], R36 ;  /* 0x0000002409007988 */ /* 0x0005e20008000c0e */
[----:B------:R-:W-:Y:S02]  /*2690*/  F2FP.F16.F32.PACK_AB R53, R55, R54 ;  /* 0x000000363735723e */ /* 0x000fe400000000ff */
[----:B------:R-:W-:Y:S02]  /*26a0*/  F2FP.F16.F32.PACK_AB R60, R61, R60 ;  /* 0x0000003c3d3c723e */ /* 0x000fe400000000ff */
[----:B------:R-:W-:-:S02]  /*26b0*/  LOP3.LUT R10, R2, 0x50, RZ, 0x3c, !PT ;  /* 0x00000050020a7812 */ /* 0x000fc400078e3cff */
[----:B------:R-:W-:Y:S02]  /*26c0*/  F2FP.F16.F32.PACK_AB R54, R57, R56 ;  /* 0x000000383936723e */ /* 0x000fe400000000ff */
[----:B------:R-:W-:Y:S01]  /*26d0*/  F2FP.F16.F32.PACK_AB R55, R59, R58 ;  /* 0x0000003a3b37723e */ /* 0x000fe200000000ff */
[----:B------:R2:W-:Y:S01]  /*26e0*/  STS.128 [R10+UR14], R44 ;  /* 0x0000002c0a007988 */ /* 0x0005e20008000c0e */
[----:B------:R-:W-:Y:S02]  /*26f0*/  F2FP.F16.F32.PACK_AB R61, R63, R62 ;  /* 0x0000003e3f3d723e */ /* 0x000fe400000000ff */
[C---:B------:R-:W-:Y:S02]  /*2700*/  LOP3.LUT R11, R2.reuse, 0x60, RZ, 0x3c, !PT ;  /* 0x00000060020b7812 */ /* 0x040fe400078e3cff */
[----:B------:R-:W-:Y:S02]  /*2710*/  F2FP.F16.F32.PACK_AB R62, R65, R64 ;  /* 0x00000040413e723e */ /* 0x000fe400000000ff */
[----:B------:R-:W-:Y:S01]  /*2720*/  F2FP.F16.F32.PACK_AB R63, R67, R66 ;  /* 0x00000042433f723e */ /* 0x000fe200000000ff */
[----:B------:R2:W-:Y:S01]  /*2730*/  STS.128 [R11+UR14], R52 ;  /* 0x000000340b007988 */ /* 0x0005e20008000c0e */
[----:B------:R-:W-:-:S05]  /*2740*/  LOP3.LUT R16, R2, 0x70, RZ, 0x3c, !PT ;  /* 0x0000007002107812 */ /* 0x000fca00078e3cff */
[----:B------:R2:W-:Y:S01]  /*2750*/  STS.128 [R16+UR14], R60 ;  /* 0x0000003c10007988 */ /* 0x0005e20008000c0e */
[----:B------:R3:W-:Y:S06]  /*2760*/  MEMBAR.ALL.CTA ;  /* 0x0000000000007992 */ /* 0x0007ec0000008000 */
[----:B---3--:R-:W3:Y:S02]  /*2770*/  FENCE.VIEW.ASYNC.S ;  /* 0x00000000000073c6 */ /* 0x008ee40000000000 */
[----:B---3--:R-:W-:Y:S06]  /*2780*/  BAR.SYNC.DEFER_BLOCKING 0x0 ;  /* 0x0000000000007b1d */ /* 0x008fec0000010000 */
[----:B------:R2:W-:Y:S01]  /*2790*/  @UP1 UTMASTG.2D [UR4], [UR16] ;  /* 0x00000004100013b5 */ /* 0x0005e20008008000 */
[----:B------:R0:W-:Y:S01]  /*27a0*/  UTMACMDFLUSH ;  /* 0x00000000000079b7 */ /* 0x0001e20000000000 */
[----:B------:R-:W-:-:S04]  /*27b0*/  DEPBAR.LE SB0, 0x0 ;  /* 0x000080000000791a */ /* 0x000fc80000000000 */
[----:B------:R-:W-:Y:S08]  /*27c0*/  BAR.SYNC.DEFER_BLOCKING 0x0 ;  /* 0x0000000000007b1d */ /* 0x000ff00000010000 */
[----:B------:R-:W-:Y:S06]  /*27d0*/  BAR.SYNC.DEFER_BLOCKING 0x0 ;  /* 0x0000000000007b1d */ /* 0x000fec0000010000 */
[----:B--2---:R-:W-:Y:S05]  /*27e0*/  @P2 BRA `(.L_x_63) ;  /* 0x0000000000a02947 */ /* 0x004fea0003800000 */
[----:B------:R-:W2:Y:S01]  /*27f0*/  S2UR UR5, SR_CgaCtaId ;  /* 0x00000000000579c3 */ /* 0x000ea20000008800 */
[----:B------:R-:W-:Y:S01]  /*2800*/  NOP ;  /* 0x0000000000007918 */ /* 0x000fe20000000000 */
[----:B------:R-:W-:Y:S01]  /*2810*/  UMOV UR4, 0x50 ;  /* 0x0000005000047882 */ /* 0x000fe20000000000 */
[----:B------:R-:W-:Y:S02]  /*2820*/  IMAD.U32 R0, RZ, RZ, UR26 ;  /* 0x0000001aff007e24 */ /* 0x000fe4000f8e00ff */
[----:B------:R-:W-:Y:S02]  /*2830*/  IMAD.MOV.U32 R3, RZ, RZ, 0xff ;  /* 0x000000ffff037424 */ /* 0x000fe400078e00ff */
[----:B------:R-:W-:Y:S01]  /*2840*/  IMAD.MOV.U32 R7, RZ, RZ, 0x1 ;  /* 0x00000001ff077424 */ /* 0x000fe200078e00ff */
[----:B------:R-:W-:-:S04]  /*2850*/  LOP3.LUT R0, R0, 0xffff, RZ, 0xc0, !PT ;  /* 0x0000ffff00007812 */ /* 0x000fc800078ec0ff */
[----:B------:R-:W-:-:S05]  /*2860*/  SHF.R.U32.HI R0, RZ, 0x5, R0 ;  /* 0x00000005ff007819 */ /* 0x000fca0000011600 */
[----:B------:R-:W-:Y:S01]  /*2870*/  VIADD R2, R0, 0x10 ;  /* 0x0000001000027836 */ /* 0x000fe20000000000 */
[----:B------:R-:W-:Y:S01]  /*2880*/  SHF.L.U32 R0, R3, R0, RZ ;  /* 0x0000000003007219 */ /* 0x000fe200000006ff */
[----:B--2---:R-:W-:-:S03]  /*2890*/  ULEA UR6, UR5, UR4, 0x18 ;  /* 0x0000000405067291 */ /* 0x004fc6000f8ec0ff */
[----:B------:R-:W-:-:S04]  /*28a0*/  SHF.L.U32 R3, R7, R2, RZ ;  /* 0x0000000207037219 */ /* 0x000fc800000006ff */
[----:B------:R-:W-:Y:S02]  /*28b0*/  LOP3.LUT R0, R3, R0, RZ, 0xfc, !PT ;  /* 0x0000000003007212 */ /* 0x000fe400078efcff */
[----:B------:R-:W2:Y:S02]  /*28c0*/  LDS R5, [UR6] ;  /* 0x00000006ff057984 */ /* 0x000ea40008000800 */
[C---:B------:R-:W-:Y:S02]  /*28d0*/  LOP3.LUT R2, R0.reuse, 0xffff, RZ, 0xc0, !PT ;  /* 0x0000ffff00027812 */ /* 0x040fe400078ec0ff */
[----:B--2---:R-:W-:-:S04]  /*28e0*/  LOP3.LUT R3, R0, 0xffff, R5, 0x80, !PT ;  /* 0x0000ffff00037812 */ /* 0x004fc800078e8005 */
[----:B------:R-:W-:-:S13]  /*28f0*/  ISETP.NE.AND P0, PT, R3, R2, PT ;  /* 0x000000020300720c */ /* 0x000fda0003f05270 */
[----:B------:R-:W-:Y:S05]  /*2900*/  @P0 BRA `(.L_x_64) ;  /* 0x0000000000500947 */ /* 0x000fea0003800000 */
[----:B------:R-:W-:Y:S02]  /*2910*/  SHF.R.U32.HI R5, RZ, 0x10, R5 ;  /* 0x00000010ff057819 */ /* 0x000fe40000011605 */
[----:B------:R-:W-:-:S04]  /*2920*/  SHF.R.U32.HI R2, RZ, 0x10, R0 ;  /* 0x00000010ff027819 */ /* 0x000fc80000011600 */
[----:B------:R-:W-:-:S04]  /*2930*/  LOP3.LUT R5, R5, R2, RZ, 0xc0, !PT ;  /* 0x0000000205057212 */ /* 0x000fc800078ec0ff */
[----:B------:R-:W-:-:S13]  /*2940*/  ISETP.NE.AND P0, PT, R5, R2, PT ;  /* 0x000000020500720c */ /* 0x000fda0003f05270 */
[----:B------:R-:W-:Y:S05]  /*2950*/  @P0 BRA `(.L_x_65) ;  /* 0x0000000000300947 */ /* 0x000fea0003800000 */
[----:B------:R-:W-:Y:S01]  /*2960*/  R2UR UR4, R0 ;  /* 0x00000000000472ca */ /* 0x000fe200000e0000 */
[----:B------:R-:W-:Y:S01]  /*2970*/  VOTEU.ANY UR5, UPT, PT ;  /* 0x0000000000057886 */ /* 0x000fe200038e0100 */
[----:B------:R-:W2:Y:S01]  /*2980*/  S2R R0, SR_LANEID ;  /* 0x0000000000007919 */ /* 0x000ea20000000000 */
[----:B------:R-:W-:-:S10]  /*2990*/  UFLO.U32 UR5, UR5 ;  /* 0x00000005000572bd */ /* 0x000fd400080e0000 */
[----:B------:R-:W-:-:S06]  /*29a0*/  ULOP3.LUT UR4, URZ, UR4, URZ, 0x33, !UPT ;  /* 0x00000004ff047292 */ /* 0x000fcc000f8e33ff */
[----:B------:R-:W-:-:S04]  /*29b0*/  IMAD.U32 R2, RZ, RZ, UR4 ;  /* 0x00000004ff027e24 */ /* 0x000fc8000f8e00ff */
[----:B------:R-:W3:Y:S02]  /*29c0*/  REDUX UR7, R2 ;  /* 0x00000000020773c4 */ /* 0x000ee40000000000 */
[----:B------:R4:W-:Y:S01]  /*29d0*/  UTCATOMSWS.AND URZ, UR4 ;  /* 0x0000000400ff79e3 */ /* 0x0009e20008000000 */
[----:B--2---:R-:W-:Y:S01]  /*29e0*/  ISETP.EQ.U32.AND P0, PT, R0, UR5, PT ;  /* 0x0000000500007c0c */ /* 0x004fe2000bf02070 */
[----:B---3--:R-:W-:-:S12]  /*29f0*/  IMAD.U32 R0, RZ, RZ, UR7 ;  /* 0x00000007ff007e24 */ /* 0x008fd8000f8e00ff */
[----:B------:R4:W-:Y:S01]  /*2a00*/  @P0 ATOMS.AND RZ, [UR6], R0 ;  /* 0x00000000ffff098c */ /* 0x0009e2000a800006 */
[----:B------:R-:W-:Y:S05]  /*2a10*/  BRA `(.L_x_63) ;  /* 0x0000000000147947 */ /* 0x000fea0003800000 */
.L_x_65:
[----:B------:R-:W-:-:S07]  /*2a20*/  MOV R2, 0x2a40 ;  /* 0x00002a4000027802 */ /* 0x000fce0000000f00 */
[----:B-1----:R-:W-:Y:S05]  /*2a30*/  CALL.REL.NOINC `($__internal_0_$__cuda_sm10x_tcgen05_guardrail_trap_col_being_dealloced_not_returned_by_alloc) ;  /* 0x0000000000447944 */ /* 0x002fea0003c00000 */
[----:B------:R-:W-:Y:S05]  /*2a40*/  BRA `(.L_x_63) ;  /* 0x0000000000087947 */ /* 0x000fea0003800000 */
.L_x_64:
[----:B------:R-:W-:-:S07]  /*2a50*/  MOV R2, 0x2a70 ;  /* 0x00002a7000027802 */ /* 0x000fce0000000f00 */
[----:B-1----:R-:W-:Y:S05]  /*2a60*/  CALL.REL.NOINC `($__internal_2_$__cuda_sm10x_tcgen05_guardrail_trap_unallocated_columns_being_dealloced) ;  /* 0x0000000000507944 */ /* 0x002fea0003c00000 */
.L_x_63:
[----:B------:R-:W-:Y:S01]  /*2a70*/  NOP ;  /* 0x0000000000007918 */ /* 0x000fe20000000000 */
[----:B----4-:R-:W-:Y:S05]  /*2a80*/  EXIT ;  /* 0x000000000000794d */ /* 0x010fea0003800000 */
.L_x_54:
[----:B------:R-:W2:Y:S02]  /*2a90*/  SYNCS.PHASECHK.TRANS64.TRYWAIT P0, [UR14+0x14000], RZ ;  /* 0x014000ffff0075a7 */ /* 0x000ea4000800110e */
[----:B--2---:R-:W-:Y:S05]  /*2aa0*/  @!P0 BRA `(.L_x_54) ;  /* 0xfffffffc00f88947 */ /* 0x004fea000383ffff */
[----:B------:R-:W-:Y:S05]  /*2ab0*/  BRA `(.L_x_66) ;  /* 0xfffffff000387947 */ /* 0x000fea000383ffff */
.L_x_56:
[----:B------:R-:W2:Y:S02]  /*2ac0*/  SYNCS.PHASECHK.TRANS64.TRYWAIT P1, [UR14+0x14010], RZ ;  /* 0x014010ffff0075a7 */ /* 0x000ea4000802110e */
[----:B--2---:R-:W-:Y:S05]  /*2ad0*/  @!P1 BRA `(.L_x_56) ;  /* 0xfffffffc00f89947 */ /* 0x004fea000383ffff */
[----:B------:R-:W-:Y:S05]  /*2ae0*/  BRA `(.L_x_67) ;  /* 0xfffffff000c47947 */ /* 0x000fea000383ffff */
.L_x_57:
[----:B------:R-:W3:Y:S02]  /*2af0*/  SYNCS.PHASECHK.TRANS64.TRYWAIT P0, [UR14+0x14000], R3 ;  /* 0x01400003ff0075a7 */ /* 0x000ee4000800110e */
[----:B---3--:R-:W-:Y:S05]  /*2b00*/  @!P0 BRA `(.L_x_57) ;  /* 0xfffffffc00f88947 */ /* 0x008fea000383ffff */
[----:B------:R-:W-:Y:S05]  /*2b10*/  BRA `(.L_x_68) ;  /* 0xfffffff400407947 */ /* 0x000fea000383ffff */
.L_x_59:
[----:B------:R-:W3:Y:S02]  /*2b20*/  SYNCS.PHASECHK.TRANS64.TRYWAIT P0, [UR14+0x14010], R3 ;  /* 0x01401003ff0075a7 */ /* 0x000ee4000800110e */
[----:B---3--:R-:W-:Y:S05]  /*2b30*/  @!P0 BRA `(.L_x_59) ;  /* 0xfffffffc00f88947 */ /* 0x008fea000383ffff */
[----:B------:R-:W-:Y:S05]  /*2b40*/  BRA `(.L_x_69) ;  /* 0xfffffff400c07947 */ /* 0x000fea000383ffff */
        .weak           $__internal_0_$__cuda_sm10x_tcgen05_guardrail_trap_col_being_dealloced_not_returned_by_alloc
        .type           $__internal_0_$__cuda_sm10x_tcgen05_guardrail_trap_col_being_dealloced_not_returned_by_alloc,@function
        .size           $__internal_0_$__cuda_sm10x_tcgen05_guardrail_trap_col_being_dealloced_not_returned_by_alloc,($__internal_1_$__cuda_sm10x_tcgen05_guardrail_trap_phase_invalid_during_alloc - $__internal_0_$__cuda_sm10x_tcgen05_guardrail_trap_col_being_dealloced_not_returned_by_alloc)
$__internal_0_$__cuda_sm10x_tcgen05_guardrail_trap_col_being_dealloced_not_returned_by_alloc:
[----:B------:R-:W-:Y:S05]  /*2b50*/  BPT.TRAP 0x1 ;  /* 0x000000040000795c */ /* 0x000fea0000300000 */
[----:B------:R-:W-:-:S04]  /*2b60*/  IMAD.MOV.U32 R3, RZ, RZ, 0x0 ;  /* 0x00000000ff037424 */ /* 0x000fc800078e00ff */
[----:B------:R-:W-:Y:S05]  /*2b70*/  RET.REL.NODEC R2 `(gluon_tcgen05) ;  /* 0xffffffd402207950 */ /* 0x000fea0003c3ffff */
        .weak           $__internal_1_$__cuda_sm10x_tcgen05_guardrail_trap_phase_invalid_during_alloc
        .type           $__internal_1_$__cuda_sm10x_tcgen05_guardrail_trap_phase_invalid_during_alloc,@function
        .size           $__internal_1_$__cuda_sm10x_tcgen05_guardrail_trap_phase_invalid_during_alloc,($__internal_2_$__cuda_sm10x_tcgen05_guardrail_trap_unallocated_columns_being_dealloced - $__internal_1_$__cuda_sm10x_tcgen05_guardrail_trap_phase_invalid_during_alloc)
$__internal_1_$__cuda_sm10x_tcgen05_guardrail_trap_phase_invalid_during_alloc:
[----:B------:R-:W-:Y:S05]  /*2b80*/  BPT.TRAP 0x1 ;  /* 0x000000040000795c */ /* 0x000fea0000300000 */
[----:B------:R-:W-:-:S04]  /*2b90*/  IMAD.MOV.U32 R3, RZ, RZ, 0x0 ;  /* 0x00000000ff037424 */ /* 0x000fc800078e00ff */
[----:B------:R-:W-:Y:S05]  /*2ba0*/  RET.REL.NODEC R2 `(gluon_tcgen05) ;  /* 0xffffffd402147950 */ /* 0x000fea0003c3ffff */
        .weak           $__internal_2_$__cuda_sm10x_tcgen05_guardrail_trap_unallocated_columns_being_dealloced
        .type           $__internal_2_$__cuda_sm10x_tcgen05_guardrail_trap_unallocated_columns_being_dealloced,@function
        .size           $__internal_2_$__cuda_sm10x_tcgen05_guardrail_trap_unallocated_columns_being_dealloced,(.L_x_73 - $__internal_2_$__cuda_sm10x_tcgen05_guardrail_trap_unallocated_columns_being_dealloced)
$__internal_2_$__cuda_sm10x_tcgen05_guardrail_trap_unallocated_columns_being_dealloced:
[----:B------:R-:W-:Y:S05]  /*2bb0*/  BPT.TRAP 0x1 ;  /* 0x000000040000795c */ /* 0x000fea0000300000 */
[----:B------:R-:W-:-:S04]  /*2bc0*/  IMAD.MOV.U32 R3, RZ, RZ, 0x0 ;  /* 0x00000000ff037424 */ /* 0x000fc800078e00ff */
[----:B------:R-:W-:Y:S05]  /*2bd0*/  RET.REL.NODEC R2 `(gluon_tcgen05) ;  /* 0xffffffd402087950 */ /* 0x000fea0003c3ffff */
.L_x_70:
[----:B------:R-:W-:-:S00]  /*2be0*/  BRA `(.L_x_70) ;  /* 0xfffffffc00fc7947 */ /* 0x000fc0000383ffff */
[----:B------:R-:W-:-:S00]  /*2bf0*/  NOP ;  /* 0x0000000000007918 */ /* 0x000fc00000000000 */
        /* <DEDUP_REMOVED lines=8> */
.L_x_73:


//--------------------- .nv.shared.gluon_tcgen05  --------------------------
	.section	.nv.shared.gluon_tcgen05,"aw",@nobits
	.sectionflags	@""
	.align	16
	.zero		1024


//--------------------- .nv.shared.reserved.0     --------------------------
	.section	.nv.shared.reserved.0,"aw",@nobits
	.align	8
	.weak		__nv_reservedSMEM_offset_0_alias
	.size		__nv_reservedSMEM_offset_0_alias, 0, 64
	.other		__nv_reservedSMEM_offset_0_alias,@"STO_CUDA_RESERVED_SHARED STV_DEFAULT"
__nv_reservedSMEM_offset_0_alias:
	.zero		0
.nv.shared.reserved.0:
	.zero		64
	.weak		__nv_reservedSMEM_allocation_phase
	.type		__nv_reservedSMEM_allocation_phase,@object
	.size		__nv_reservedSMEM_allocation_phase,(.L_0 - __nv_reservedSMEM_allocation_phase)
__nv_reservedSMEM_allocation_phase:
	.zero		1
.L_0:
	.zero		7
	.weak		__nv_reservedSMEM_devtool_atexit_pc
	.type		__nv_reservedSMEM_devtool_atexit_pc,@object
	.size		__nv_reservedSMEM_devtool_atexit_pc,(__nv_reservedSMEM_allocation_mask - __nv_reservedSMEM_devtool_atexit_pc)
__nv_reservedSMEM_devtool_atexit_pc:
	.zero		8
	.weak		__nv_reservedSMEM_allocation_mask
	.type		__nv_reservedSMEM_allocation_mask,@object
	.size		__nv_reservedSMEM_allocation_mask,(.L_2 - __nv_reservedSMEM_allocation_mask)
__nv_reservedSMEM_allocation_mask:
	.zero		4
.L_2:


//--------------------- .nv.constant0.gluon_tcgen05 --------------------------
	.section	.nv.constant0.gluon_tcgen05,"a",@progbits
	.sectionflags	@""
	.align	4
.nv.constant0.gluon_tcgen05:
	.zero		976


//--------------------- SYMBOLS --------------------------

	.type		.nv.reservedSmem.offset0,@object
	.size		.nv.reservedSmem.offset0,0x4
	.type		.nv.reservedSmem.cap,@object
	.size		.nv.reservedSmem.cap,0x4
